// auto-generated by cutlass_sweep.gemm — config: {"arch": "sm_100", "cluster_m": 2, "cluster_n": 1, "dtype": "bf16", "dtype_b": "bf16", "layout": "nt", "stages": 0, "tile_k": 32, "tile_m": 64, "tile_n": 240}
#include "cutlass/cutlass.h"
#include "cutlass/gemm/collective/collective_builder.hpp"
#include "cutlass/gemm/device/gemm_universal_adapter.h"
#include "cutlass/gemm/kernel/gemm_universal.hpp"
#include "cutlass/epilogue/collective/collective_builder.hpp"

using ElemA = cutlass::bfloat16_t;
using ElemB = cutlass::bfloat16_t;
using ElemCD = cutlass::bfloat16_t;
using Acc  = float;
using TileShape    = cute::Shape<cute::_64, cute::_240, cute::_32>;
using ClusterShape = cute::Shape<cute::_2, cute::_1, cute::_1>;

using CollectiveEpilogue = typename cutlass::epilogue::collective::CollectiveBuilder<
    cutlass::arch::Sm100, cutlass::arch::OpClassTensorOp,
    TileShape, ClusterShape,
    cutlass::epilogue::collective::EpilogueTileAuto,
    Acc, Acc,
    ElemCD, cutlass::layout::RowMajor, 128 / cutlass::sizeof_bits<ElemCD>::value,
    ElemCD, cutlass::layout::RowMajor, 128 / cutlass::sizeof_bits<ElemCD>::value,
    cutlass::epilogue::collective::EpilogueScheduleAuto
  >::CollectiveOp;

using CollectiveMainloop = typename cutlass::gemm::collective::CollectiveBuilder<
    cutlass::arch::Sm100, cutlass::arch::OpClassTensorOp,
    ElemA, cutlass::layout::RowMajor, 128 / cutlass::sizeof_bits<ElemA>::value,
    ElemB, cutlass::layout::ColumnMajor, 128 / cutlass::sizeof_bits<ElemB>::value,
    Acc,
    TileShape, ClusterShape,
    cutlass::gemm::collective::StageCountAutoCarveout<static_cast<int>(sizeof(typename CollectiveEpilogue::SharedStorage))>,
    cutlass::gemm::collective::KernelScheduleAuto
  >::CollectiveOp;

using GemmKernel = cutlass::gemm::kernel::GemmUniversal<
    cute::Shape<int,int,int,int>,
    CollectiveMainloop,
    CollectiveEpilogue
>;
using Gemm = cutlass::gemm::device::GemmUniversalAdapter<GemmKernel>;

// Force the device kernel symbol into the cubin without needing a host main.
auto* _anchor = &cutlass::device_kernel<GemmKernel>;


// ===== COMPILED SASS (sm_100a) =====

	.target	sm_100a

	.elftype	@"ET_EXEC"


//--------------------- .note.nv.tkinfo           --------------------------
	.section	.note.nv.tkinfo,"",@"SHT_NOTE"
	.sectionflags	@"SHF_NOTE_NV_TKINFO"
	.tkinfo
        /*0018*/ 	.word	0x00000002
        /*0030*/ 	.string	""
        /*0030*/ 	.string	"ptxas"
        /*0030*/ 	.string	"Cuda compilation tools, release 13.0, V13.0.88"
        /*0030*/ 	.string	"Build cuda_13.0.r13.0/compiler.36424714_0"
        /*0030*/ 	.string	"-arch sm_100a -m 64 "



//--------------------- .note.nv.cuinfo           --------------------------
	.section	.note.nv.cuinfo,"",@"SHT_NOTE"
	.sectionflags	@"SHF_NOTE_NV_CUINFO"
        /*0018*/ 	.short	0x0002
        /*001a*/ 	.short	0x0064
        /*001c*/ 	.short	0x0082
	.zero		2


//--------------------- .nv.info                  --------------------------
	.section	.nv.info,"",@"SHT_CUDA_INFO"
	.align	4


	//----- nvinfo : EIATTR_REGCOUNT
	.align		4
        /*0000*/ 	.byte	0x04, 0x2f
        /*0002*/ 	.short	(.L_19 - .L_18)
	.align		4
.L_18:
        /*0004*/ 	.word	index@(_ZN7cutlass13device_kernelINS_4gemm6kernel13GemmUniversalIN4cute5tupleIJiiiiEEENS1_10collective13CollectiveMmaINS1_35MainloopSm100TmaUmmaWarpSpecializedILi8ELi2ELi4ENS5_IJNS4_1CILi2EEENSA_ILi1EEESC_EEEEENS5_IJNSA_ILi64EEENSA_ILi240EEENSA_ILi32EEEEEENS_10bfloat16_tENS5_IJlSC_lEEESJ_SK_NS4_8TiledMMAINS4_8MMA_AtomIJNS4_20SM100_MMA_F16BF16_SSISJ_SJ_fLi64ELi240ELNS4_4UMMA5MajorE0ELSP_0ELNSO_7ScaleInE0ELSQ_0EEEEEENS4_6LayoutINS5_IJSC_SC_SC_EEENS5_IJNSA_ILi0EEESV_SV_EEEEENS5_IJNS4_10UnderscoreESY_SY_EEEEENS4_13SM90_TMA_LOADENS4_14ComposedLayoutINS4_7SwizzleILi2ELi4ELi3EEENS4_18smem_ptr_flag_bitsILi16EEENST_INS5_IJNSA_ILi8EEESH_EEENS5_IJSH_SC_EEEEEEEvNS4_8identityENS4_23SM90_TMA_LOAD_MULTICASTES1B_vS1C_EENS_8epilogue10collective18CollectiveEpilogueINS1F_23Sm100TmaWarpSpecializedILi2ELi1ELi120ELb1ELb0EEEJSI_NS5_IJNST_ISF_SC_EENST_ISG_SC_EEEEESJ_SK_SJ_SK_NS1F_6fusion15FusionCallbacksIS1J_NS1N_17LinearCombinationISJ_fSJ_fLNS_15FloatRoundStyleE2EEESI_S1M_JEEENS4_5SM1004TMEM4LOAD26SM100_TMEM_LOAD_16dp256b2xES11_NS12_INS13_ILi1ELi4ELi3EEES16_NST_INS5_IJS17_NSA_ILi16EEEEEENS5_IJS1Y_SC_EEEEEEENS4_17SM75_U32x4_LDSM_NENS4_14SM90_TMA_STOREES22_NS4_17SM90_U32x4_STSM_NENS4_39AutoVectorizingCopyWithAssumedAlignmentILi128EEEEEEvvEEEEvNT_6ParamsE)
        /*0008*/ 	.word	0x000000ff


	//----- nvinfo : EIATTR_FRAME_SIZE
	.align		4
.L_19:
        /*000c*/ 	.byte	0x04, 0x11
        /*000e*/ 	.short	(.L_21 - .L_20)
	.align		4
.L_20:
        /*0010*/ 	.word	index@($__internal_2_$__cuda_sm10x_tcgen05_guardrail_trap_unallocated_columns_being_dealloced)
        /*0014*/ 	.word	0x00000020


	//----- nvinfo : EIATTR_FRAME_SIZE
	.align		4
.L_21:
        /*0018*/ 	.byte	0x04, 0x11
        /*001a*/ 	.short	(.L_23 - .L_22)
	.align		4
.L_22:
        /*001c*/ 	.word	index@($__internal_1_$__cuda_sm10x_tcgen05_guardrail_trap_phase_invalid_during_alloc)
        /*0020*/ 	.word	0x00000020


	//----- nvinfo : EIATTR_FRAME_SIZE
	.align		4
.L_23:
        /*0024*/ 	.byte	0x04, 0x11
        /*0026*/ 	.short	(.L_25 - .L_24)
	.align		4
.L_24:
        /*0028*/ 	.word	index@($__internal_0_$__cuda_sm10x_tcgen05_guardrail_trap_col_being_dealloced_not_returned_by_alloc)
        /*002c*/ 	.word	0x00000020


	//----- nvinfo : EIATTR_FRAME_SIZE
	.align		4
.L_25:
        /*0030*/ 	.byte	0x04, 0x11
        /*0032*/ 	.short	(.L_27 - .L_26)
	.align		4
.L_26:
        /*0034*/ 	.word	index@(_ZN7cutlass13device_kernelINS_4gemm6kernel13GemmUniversalIN4cute5tupleIJiiiiEEENS1_10collective13CollectiveMmaINS1_35MainloopSm100TmaUmmaWarpSpecializedILi8ELi2ELi4ENS5_IJNS4_1CILi2EEENSA_ILi1EEESC_EEEEENS5_IJNSA_ILi64EEENSA_ILi240EEENSA_ILi32EEEEEENS_10bfloat16_tENS5_IJlSC_lEEESJ_SK_NS4_8TiledMMAINS4_8MMA_AtomIJNS4_20SM100_MMA_F16BF16_SSISJ_SJ_fLi64ELi240ELNS4_4UMMA5MajorE0ELSP_0ELNSO_7ScaleInE0ELSQ_0EEEEEENS4_6LayoutINS5_IJSC_SC_SC_EEENS5_IJNSA_ILi0EEESV_SV_EEEEENS5_IJNS4_10UnderscoreESY_SY_EEEEENS4_13SM90_TMA_LOADENS4_14ComposedLayoutINS4_7SwizzleILi2ELi4ELi3EEENS4_18smem_ptr_flag_bitsILi16EEENST_INS5_IJNSA_ILi8EEESH_EEENS5_IJSH_SC_EEEEEEEvNS4_8identityENS4_23SM90_TMA_LOAD_MULTICASTES1B_vS1C_EENS_8epilogue10collective18CollectiveEpilogueINS1F_23Sm100TmaWarpSpecializedILi2ELi1ELi120ELb1ELb0EEEJSI_NS5_IJNST_ISF_SC_EENST_ISG_SC_EEEEESJ_SK_SJ_SK_NS1F_6fusion15FusionCallbacksIS1J_NS1N_17LinearCombinationISJ_fSJ_fLNS_15FloatRoundStyleE2EEESI_S1M_JEEENS4_5SM1004TMEM4LOAD26SM100_TMEM_LOAD_16dp256b2xES11_NS12_INS13_ILi1ELi4ELi3EEES16_NST_INS5_IJS17_NSA_ILi16EEEEEENS5_IJS1Y_SC_EEEEEEENS4_17SM75_U32x4_LDSM_NENS4_14SM90_TMA_STOREES22_NS4_17SM90_U32x4_STSM_NENS4_39AutoVectorizingCopyWithAssumedAlignmentILi128EEEEEEvvEEEEvNT_6ParamsE)
        /*0038*/ 	.word	0x00000020


	//----- nvinfo : EIATTR_MIN_STACK_SIZE
	.align		4
.L_27:
        /*003c*/ 	.byte	0x04, 0x12
        /*003e*/ 	.short	(.L_29 - .L_28)
	.align		4
.L_28:
        /*0040*/ 	.word	index@(_ZN7cutlass13device_kernelINS_4gemm6kernel13GemmUniversalIN4cute5tupleIJiiiiEEENS1_10collective13CollectiveMmaINS1_35MainloopSm100TmaUmmaWarpSpecializedILi8ELi2ELi4ENS5_IJNS4_1CILi2EEENSA_ILi1EEESC_EEEEENS5_IJNSA_ILi64EEENSA_ILi240EEENSA_ILi32EEEEEENS_10bfloat16_tENS5_IJlSC_lEEESJ_SK_NS4_8TiledMMAINS4_8MMA_AtomIJNS4_20SM100_MMA_F16BF16_SSISJ_SJ_fLi64ELi240ELNS4_4UMMA5MajorE0ELSP_0ELNSO_7ScaleInE0ELSQ_0EEEEEENS4_6LayoutINS5_IJSC_SC_SC_EEENS5_IJNSA_ILi0EEESV_SV_EEEEENS5_IJNS4_10UnderscoreESY_SY_EEEEENS4_13SM90_TMA_LOADENS4_14ComposedLayoutINS4_7SwizzleILi2ELi4ELi3EEENS4_18smem_ptr_flag_bitsILi16EEENST_INS5_IJNSA_ILi8EEESH_EEENS5_IJSH_SC_EEEEEEEvNS4_8identityENS4_23SM90_TMA_LOAD_MULTICASTES1B_vS1C_EENS_8epilogue10collective18CollectiveEpilogueINS1F_23Sm100TmaWarpSpecializedILi2ELi1ELi120ELb1ELb0EEEJSI_NS5_IJNST_ISF_SC_EENST_ISG_SC_EEEEESJ_SK_SJ_SK_NS1F_6fusion15FusionCallbacksIS1J_NS1N_17LinearCombinationISJ_fSJ_fLNS_15FloatRoundStyleE2EEESI_S1M_JEEENS4_5SM1004TMEM4LOAD26SM100_TMEM_LOAD_16dp256b2xES11_NS12_INS13_ILi1ELi4ELi3EEES16_NST_INS5_IJS17_NSA_ILi16EEEEEENS5_IJS1Y_SC_EEEEEEENS4_17SM75_U32x4_LDSM_NENS4_14SM90_TMA_STOREES22_NS4_17SM90_U32x4_STSM_NENS4_39AutoVectorizingCopyWithAssumedAlignmentILi128EEEEEEvvEEEEvNT_6ParamsE)
        /*0044*/ 	.word	0x00000020
.L_29:


//--------------------- .nv.compat                --------------------------
	.section	.nv.compat,"",@"SHT_CUDA_COMPAT_INFO"
	.align	4
        /*0000*/ 	.byte	0x02, 0x09, 0x01, 0x00, 0x02, 0x02, 0x02, 0x00, 0x02, 0x05, 0x05, 0x00, 0x03, 0x07, 0x01, 0x01
        /*0010*/ 	.byte	0x02, 0x03, 0x01, 0x00, 0x02, 0x06, 0x01, 0x00, 0x04, 0x0b, 0x08, 0x00, 0x09, 0x00, 0x00, 0x00
        /*0020*/ 	.byte	0x00, 0x00, 0x00, 0x00


//--------------------- .nv.info._ZN7cutlass13device_kernelINS_4gemm6kernel13GemmUniversalIN4cute5tupleIJiiiiEEENS1_10collective13CollectiveMmaINS1_35MainloopSm100TmaUmmaWarpSpecializedILi8ELi2ELi4ENS5_IJNS4_1CILi2EEENSA_ILi1EEESC_EEEEENS5_IJNSA_ILi64EEENSA_ILi240EEENSA_ILi32EEEEEENS_10bfloat16_tENS5_IJlSC_lEEESJ_SK_NS4_8TiledMMAINS4_8MMA_AtomIJNS4_20SM100_MMA_F16BF16_SSISJ_SJ_fLi64ELi240ELNS4_4UMMA5MajorE0ELSP_0ELNSO_7ScaleInE0ELSQ_0EEEEEENS4_6LayoutINS5_IJSC_SC_SC_EEENS5_IJNSA_ILi0EEESV_SV_EEEEENS5_IJNS4_10UnderscoreESY_SY_EEEEENS4_13SM90_TMA_LOADENS4_14ComposedLayoutINS4_7SwizzleILi2ELi4ELi3EEENS4_18smem_ptr_flag_bitsILi16EEENST_INS5_IJNSA_ILi8EEESH_EEENS5_IJSH_SC_EEEEEEEvNS4_8identityENS4_23SM90_TMA_LOAD_MULTICASTES1B_vS1C_EENS_8epilogue10collective18CollectiveEpilogueINS1F_23Sm100TmaWarpSpecializedILi2ELi1ELi120ELb1ELb0EEEJSI_NS5_IJNST_ISF_SC_EENST_ISG_SC_EEEEESJ_SK_SJ_SK_NS1F_6fusion15FusionCallbacksIS1J_NS1N_17LinearCombinationISJ_fSJ_fLNS_15FloatRoundStyleE2EEESI_S1M_JEEENS4_5SM1004TMEM4LOAD26SM100_TMEM_LOAD_16dp256b2xES11_NS12_INS13_ILi1ELi4ELi3EEES16_NST_INS5_IJS17_NSA_ILi16EEEEEENS5_IJS1Y_SC_EEEEEEENS4_17SM75_U32x4_LDSM_NENS4_14SM90_TMA_STOREES22_NS4_17SM90_U32x4_STSM_NENS4_39AutoVectorizingCopyWithAssumedAlignmentILi128EEEEEEvvEEEEvNT_6ParamsE --------------------------
	.section	.nv.info._ZN7cutlass13device_kernelINS_4gemm6kernel13GemmUniversalIN4cute5tupleIJiiiiEEENS1_10collective13CollectiveMmaINS1_35MainloopSm100TmaUmmaWarpSpecializedILi8ELi2ELi4ENS5_IJNS4_1CILi2EEENSA_ILi1EEESC_EEEEENS5_IJNSA_ILi64EEENSA_ILi240EEENSA_ILi32EEEEEENS_10bfloat16_tENS5_IJlSC_lEEESJ_SK_NS4_8TiledMMAINS4_8MMA_AtomIJNS4_20SM100_MMA_F16BF16_SSISJ_SJ_fLi64ELi240ELNS4_4UMMA5MajorE0ELSP_0ELNSO_7ScaleInE0ELSQ_0EEEEEENS4_6LayoutINS5_IJSC_SC_SC_EEENS5_IJNSA_ILi0EEESV_SV_EEEEENS5_IJNS4_10UnderscoreESY_SY_EEEEENS4_13SM90_TMA_LOADENS4_14ComposedLayoutINS4_7SwizzleILi2ELi4ELi3EEENS4_18smem_ptr_flag_bitsILi16EEENST_INS5_IJNSA_ILi8EEESH_EEENS5_IJSH_SC_EEEEEEEvNS4_8identityENS4_23SM90_TMA_LOAD_MULTICASTES1B_vS1C_EENS_8epilogue10collective18CollectiveEpilogueINS1F_23Sm100TmaWarpSpecializedILi2ELi1ELi120ELb1ELb0EEEJSI_NS5_IJNST_ISF_SC_EENST_ISG_SC_EEEEESJ_SK_SJ_SK_NS1F_6fusion15FusionCallbacksIS1J_NS1N_17LinearCombinationISJ_fSJ_fLNS_15FloatRoundStyleE2EEESI_S1M_JEEENS4_5SM1004TMEM4LOAD26SM100_TMEM_LOAD_16dp256b2xES11_NS12_INS13_ILi1ELi4ELi3EEES16_NST_INS5_IJS17_NSA_ILi16EEEEEENS5_IJS1Y_SC_EEEEEEENS4_17SM75_U32x4_LDSM_NENS4_14SM90_TMA_STOREES22_NS4_17SM90_U32x4_STSM_NENS4_39AutoVectorizingCopyWithAssumedAlignmentILi128EEEEEEvvEEEEvNT_6ParamsE,"",@"SHT_CUDA_INFO"
	.sectionflags	@""
	.align	4


	//----- nvinfo : EIATTR_CUDA_API_VERSION
	.align		4
        /*0000*/ 	.byte	0x04, 0x37
        /*0002*/ 	.short	(.L_31 - .L_30)
.L_30:
        /*0004*/ 	.word	0x00000082


	//----- nvinfo : EIATTR_KPARAM_INFO
	.align		4
.L_31:
        /*0008*/ 	.byte	0x04, 0x17
        /*000a*/ 	.short	(.L_33 - .L_32)
.L_32:
        /*000c*/ 	.word	0x00000000
        /*0010*/ 	.short	0x0000
        /*0012*/ 	.short	0x0000
        /*0014*/ 	.byte	0x00, 0xf0, 0x01, 0x20


	//----- nvinfo : EIATTR_AT_ENTRY_FRAGMENTS
	.align		4
.L_33:
        /*0018*/ 	.byte	0x04, 0x4f
        /*001a*/ 	.short	(.L_35 - .L_34)


	//   ....[0]....
.L_34:
        /*001c*/ 	.word	0x00000006


	//----- nvinfo : EIATTR_RESERVED_SMEM_USED
	.align		4
.L_35:
        /*0020*/ 	.byte	0x01, 0x41
	.zero		2


	//----- nvinfo : EIATTR_SPARSE_MMA_MASK
	.align		4
        /*0024*/ 	.byte	0x03, 0x50
        /*0026*/ 	.short	0x0000


	//----- nvinfo : EIATTR_TCGEN05_1CTA_USED
	.align		4
        /*0028*/ 	.byte	0x01, 0x51
	.zero		2


	//----- nvinfo : EIATTR_MAXREG_COUNT
	.align		4
        /*002c*/ 	.byte	0x03, 0x1b
        /*002e*/ 	.short	0x00ff


	//----- nvinfo : EIATTR_NUM_BARRIERS
	.align		4
        /*0030*/ 	.byte	0x02, 0x4c
        /*0032*/ 	.byte	0x07
	.zero		1


	//----- nvinfo : EIATTR_EXTERNS
	.align		4
        /*0034*/ 	.byte	0x04, 0x0f
        /*0036*/ 	.short	(.L_37 - .L_36)


	//   ....[0]....
	.align		4
.L_36:
        /*0038*/ 	.word	index@(__assertfail)


	//----- nvinfo : EIATTR_ANNOTATIONS
	.align		4
.L_37:
        /*003c*/ 	.byte	0x04, 0x55
        /*003e*/ 	.short	(.L_39 - .L_38)


	//   ....[0]....
.L_38:
        /*0040*/ 	.word	0x00000001
        /*0044*/ 	.byte	0x60, 0x04, 0x00, 0x00, 0x01, 0x00, 0x00, 0x00, 0x80, 0x52, 0x00, 0x00, 0x01, 0x00, 0x00, 0x00
        /* <DEDUP_REMOVED lines=9> */
        /*00e4*/ 	.byte	0xf0, 0xa3, 0x00, 0x00


	//----- nvinfo : EIATTR_MERCURY_ISA_VERSION
	.align		4
.L_39:
        /*00e8*/ 	.byte	0x03, 0x5f
        /*00ea*/ 	.short	0x0101


	//----- nvinfo : EIATTR_INT_WARP_WIDE_INSTR_OFFSETS
	.align		4
        /*00ec*/ 	.byte	0x04, 0x31
        /*00ee*/ 	.short	(.L_41 - .L_40)


	//   ....[0]....
.L_40:
        /*00f0*/ 	.word	0x00003ec0


	//   ....[1]....
        /*00f4*/ 	.word	0x00003ef0


	//   ....[2]....
        /*00f8*/ 	.word	0x00003f40


	//   ....[3]....
        /*00fc*/ 	.word	0x00004b00


	//   ....[4]....
        /*0100*/ 	.word	0x00004b10


	//   ....[5]....
        /*0104*/ 	.word	0x00004ce0


	//   ....[6]....
        /*0108*/ 	.word	0x00004d00


	//   ....[7]....
        /*010c*/ 	.word	0x00004d20


	//   ....[8]....
        /*0110*/ 	.word	0x00004d40


	//   ....[9]....
        /*0114*/ 	.word	0x00004dc0


	//   ....[10]....
        /*0118*/ 	.word	0x00004e00


	//   ....[11]....
        /*011c*/ 	.word	0x00004e20


	//   ....[12]....
        /*0120*/ 	.word	0x00004e80


	//   ....[13]....
        /*0124*/ 	.word	0x00004ec0


	//   ....[14]....
        /*0128*/ 	.word	0x00004ee0


	//   ....[15]....
        /*012c*/ 	.word	0x00004f40


	//   ....[16]....
        /*0130*/ 	.word	0x00004f80


	//   ....[17]....
        /*0134*/ 	.word	0x00004ff0


	//   ....[18]....
        /*0138*/ 	.word	0x00005040


	//----- nvinfo : EIATTR_COOP_GROUP_MASK_REGIDS
	.align		4
.L_41:
        /*013c*/ 	.byte	0x04, 0x29
        /*013e*/ 	.short	(.L_43 - .L_42)


	//   ....[0]....
.L_42:
        /*0140*/ 	.word	0xffffffff


	//   ....[1]....
        /*0144*/ 	.word	0xffffffff


	//   ....[2]....
        /*0148*/ 	.word	0xffffffff


	//   ....[3]....
        /*014c*/ 	.word	0xffffffff


	//   ....[4]....
        /*0150*/ 	.word	0xffffffff


	//   ....[5]....
        /*0154*/ 	.word	0xffffffff


	//   ....[6]....
        /*0158*/ 	.word	0xffffffff


	//   ....[7]....
        /*015c*/ 	.word	0xffffffff


	//   ....[8]....
        /*0160*/ 	.word	0xffffffff


	//   ....[9]....
        /*0164*/ 	.word	0xffffffff


	//   ....[10]....
        /*0168*/ 	.word	0xffffffff


	//   ....[11]....
        /*016c*/ 	.word	0xffffffff


	//   ....[12]....
        /*0170*/ 	.word	0xffffffff


	//   ....[13]....
        /*0174*/ 	.word	0xffffffff


	//----- nvinfo : EIATTR_COOP_GROUP_INSTR_OFFSETS
	.align		4
.L_43:
        /*0178*/ 	.byte	0x04, 0x28
        /*017a*/ 	.short	(.L_45 - .L_44)


	//   ....[0]....
.L_44:
        /*017c*/ 	.word	0x000000a0


	//   ....[1]....
        /*0180*/ 	.word	0x00000500


	//   ....[2]....
        /*0184*/ 	.word	0x00000740


	//   ....[3]....
        /*0188*/ 	.word	0x000008a0


	//   ....[4]....
        /*018c*/ 	.word	0x000009a0


	//   ....[5]....
        /*0190*/ 	.word	0x00000b10


	//   ....[6]....
        /*0194*/ 	.word	0x00000cb0


	//   ....[7]....
        /*0198*/ 	.word	0x00000e70


	//   ....[8]....
        /*019c*/ 	.word	0x000020a0


	//   ....[9]....
        /*01a0*/ 	.word	0x000031a0


	//   ....[10]....
        /*01a4*/ 	.word	0x000033b0


	//   ....[11]....
        /*01a8*/ 	.word	0x000033e0


	//   ....[12]....
        /*01ac*/ 	.word	0x00003db0


	//   ....[13]....
        /*01b0*/ 	.word	0x00003fe0


	//----- nvinfo : EIATTR_VRC_CTA_INIT_COUNT
	.align		4
.L_45:
        /*01b4*/ 	.byte	0x02, 0x4a
        /*01b6*/ 	.byte	0x80
	.zero		1


	//----- nvinfo : EIATTR_SYSCALL_OFFSETS
	.align		4
        /*01b8*/ 	.byte	0x04, 0x46
        /*01ba*/ 	.short	(.L_47 - .L_46)


	//   ....[0]....
.L_46:
        /*01bc*/ 	.word	0x00005bb0


	//   ....[1]....
        /*01c0*/ 	.word	0x00005ca0


	//   ....[2]....
        /*01c4*/ 	.word	0x000069a0


	//   ....[3]....
        /*01c8*/ 	.word	0x00006b10


	//   ....[4]....
        /*01cc*/ 	.word	0x00006c80


	//   ....[5]....
        /*01d0*/ 	.word	0x00006df0


	//   ....[6]....
        /*01d4*/ 	.word	0x00006f60


	//   ....[7]....
        /*01d8*/ 	.word	0x000070d0


	//   ....[8]....
        /*01dc*/ 	.word	0x00007240


	//   ....[9]....
        /*01e0*/ 	.word	0x000073b0


	//   ....[10]....
        /*01e4*/ 	.word	0x00007520


	//   ....[11]....
        /*01e8*/ 	.word	0x00007690


	//   ....[12]....
        /*01ec*/ 	.word	0x00007800


	//   ....[13]....
        /*01f0*/ 	.word	0x00007970


	//   ....[14]....
        /*01f4*/ 	.word	0x00007ae0


	//   ....[15]....
        /*01f8*/ 	.word	0x00007c50


	//   ....[16]....
        /*01fc*/ 	.word	0x00007dc0


	//----- nvinfo : EIATTR_MBARRIER_INSTR_OFFSETS
	.align		4
.L_47:
        /*0200*/ 	.byte	0x04, 0x39
        /*0202*/ 	.short	(.L_49 - .L_48)


	//   ....[0]....
.L_48:
        /*0204*/ 	.word	0x00000620
        /*0208*/ 	.word	0x000000ff
        /*020c*/ 	.word	0x00000000
        /*0210*/ 	.short	0x0100
        /*0212*/ 	.byte	0x07
	.zero		1


	//   ....[1]....
        /*0214*/ 	.word	0x00000630
        /*0218*/ 	.word	0x000000ff
        /*021c*/ 	.word	0x00000040
        /*0220*/ 	.short	0x0100
        /*0222*/ 	.byte	0x07
	.zero		1


	//   ....[2]....
        /*0224*/ 	.word	0x00000640
        /*0228*/ 	.word	0x000000ff
        /*022c*/ 	.word	0x00000008
        /*0230*/ 	.short	0x0100
        /*0232*/ 	.byte	0x07
	.zero		1


	//   ....[3]....
        /*0234*/ 	.word	0x00000650
        /*0238*/ 	.word	0x000000ff
        /*023c*/ 	.word	0x00000048
        /*0240*/ 	.short	0x0100
        /*0242*/ 	.byte	0x07
	.zero		1


	//   ....[4]....
        /*0244*/ 	.word	0x00000660
        /*0248*/ 	.word	0x000000ff
        /*024c*/ 	.word	0x00000010
        /*0250*/ 	.short	0x0100
        /*0252*/ 	.byte	0x07
	.zero		1


	//   ....[5]....
        /*0254*/ 	.word	0x00000670
        /*0258*/ 	.word	0x000000ff
        /*025c*/ 	.word	0x00000050
        /*0260*/ 	.short	0x0100
        /*0262*/ 	.byte	0x07
	.zero		1


	//   ....[6]....
        /*0264*/ 	.word	0x00000680
        /*0268*/ 	.word	0x000000ff
        /*026c*/ 	.word	0x00000018
        /*0270*/ 	.short	0x0100
        /*0272*/ 	.byte	0x07
	.zero		1


	//   ....[7]....
        /*0274*/ 	.word	0x00000690
        /*0278*/ 	.word	0x000000ff
        /*027c*/ 	.word	0x00000058
        /*0280*/ 	.short	0x0100
        /*0282*/ 	.byte	0x07
	.zero		1


	//   ....[8]....
        /*0284*/ 	.word	0x000006a0
        /*0288*/ 	.word	0x000000ff
        /*028c*/ 	.word	0x00000020
        /*0290*/ 	.short	0x0100
        /*0292*/ 	.byte	0x07
	.zero		1


	//   ....[9]....
        /*0294*/ 	.word	0x000006b0
        /*0298*/ 	.word	0x000000ff
        /*029c*/ 	.word	0x00000060
        /*02a0*/ 	.short	0x0100
        /*02a2*/ 	.byte	0x07
	.zero		1


	//   ....[10]....
        /*02a4*/ 	.word	0x000006c0
        /*02a8*/ 	.word	0x000000ff
        /*02ac*/ 	.word	0x00000028
        /*02b0*/ 	.short	0x0100
        /*02b2*/ 	.byte	0x07
	.zero		1


	//   ....[11]....
        /*02b4*/ 	.word	0x000006d0
        /*02b8*/ 	.word	0x000000ff
        /*02bc*/ 	.word	0x00000068
        /*02c0*/ 	.short	0x0100
        /*02c2*/ 	.byte	0x07
	.zero		1


	//   ....[12]....
        /*02c4*/ 	.word	0x000006e0
        /*02c8*/ 	.word	0x000000ff
        /*02cc*/ 	.word	0x00000030
        /*02d0*/ 	.short	0x0100
        /*02d2*/ 	.byte	0x07
	.zero		1


	//   ....[13]....
        /*02d4*/ 	.word	0x000006f0
        /*02d8*/ 	.word	0x000000ff
        /*02dc*/ 	.word	0x00000070
        /*02e0*/ 	.short	0x0100
        /*02e2*/ 	.byte	0x07
	.zero		1


	//   ....[14]....
        /*02e4*/ 	.word	0x00000700
        /*02e8*/ 	.word	0x000000ff
        /*02ec*/ 	.word	0x00000038
        /*02f0*/ 	.short	0x0100
        /*02f2*/ 	.byte	0x07
	.zero		1


	//   ....[15]....
        /*02f4*/ 	.word	0x00000710
        /*02f8*/ 	.word	0x000000ff
        /*02fc*/ 	.word	0x00000078
        /*0300*/ 	.short	0x0100
        /*0302*/ 	.byte	0x07
	.zero		1


	//   ....[16]....
        /*0304*/ 	.word	0x00000850
        /*0308*/ 	.word	0x000000ff
        /*030c*/ 	.word	0x00000080
        /*0310*/ 	.short	0x0100
        /*0312*/ 	.byte	0x07
	.zero		1


	//   ....[17]....
        /*0314*/ 	.word	0x00000860
        /*0318*/ 	.word	0x000000ff
        /*031c*/ 	.word	0x00000090
        /*0320*/ 	.short	0x0100
        /*0322*/ 	.byte	0x07
	.zero		1


	//   ....[18]....
        /*0324*/ 	.word	0x00000870
        /*0328*/ 	.word	0x000000ff
        /*032c*/ 	.word	0x00000088
        /*0330*/ 	.short	0x0100
        /*0332*/ 	.byte	0x07
	.zero		1


	//   ....[19]....
        /*0334*/ 	.word	0x00000880
        /*0338*/ 	.word	0x000000ff
        /*033c*/ 	.word	0x00000098
        /*0340*/ 	.short	0x0100
        /*0342*/ 	.byte	0x07
	.zero		1


	//   ....[20]....
        /*0344*/ 	.word	0x00000970
        /*0348*/ 	.word	0x000000ff
        /*034c*/ 	.word	0x000000a0
        /*0350*/ 	.short	0x0100
        /*0352*/ 	.byte	0x06
	.zero		1


	//   ....[21]....
        /*0354*/ 	.word	0x00000980
        /*0358*/ 	.word	0x000000ff
        /*035c*/ 	.word	0x000000a8
        /*0360*/ 	.short	0x0100
        /*0362*/ 	.byte	0x06
	.zero		1


	//   ....[22]....
        /*0364*/ 	.word	0x00000ac0
        /*0368*/ 	.word	0x000000ff
        /*036c*/ 	.word	0x000000b0
        /*0370*/ 	.short	0x0100
        /*0372*/ 	.byte	0x06
	.zero		1


	//   ....[23]....
        /*0374*/ 	.word	0x00000ad0
        /*0378*/ 	.word	0x000000ff
        /*037c*/ 	.word	0x000000c0
        /*0380*/ 	.short	0x0100
        /*0382*/ 	.byte	0x06
	.zero		1


	//   ....[24]....
        /*0384*/ 	.word	0x00000ae0
        /*0388*/ 	.word	0x000000ff
        /*038c*/ 	.word	0x000000b8
        /*0390*/ 	.short	0x0100
        /*0392*/ 	.byte	0x06
	.zero		1


	//   ....[25]....
        /*0394*/ 	.word	0x00000af0
        /*0398*/ 	.word	0x000000ff
        /*039c*/ 	.word	0x000000c8
        /*03a0*/ 	.short	0x0100
        /*03a2*/ 	.byte	0x06
	.zero		1


	//   ....[26]....
        /*03a4*/ 	.word	0x00000c20
        /*03a8*/ 	.word	0x000000ff
        /*03ac*/ 	.word	0x000000d0
        /*03b0*/ 	.short	0x0100
        /*03b2*/ 	.byte	0x07
	.zero		1


	//   ....[27]....
        /*03b4*/ 	.word	0x00000c30
        /*03b8*/ 	.word	0x000000ff
        /*03bc*/ 	.word	0x000000f0
        /*03c0*/ 	.short	0x0100
        /*03c2*/ 	.byte	0x07
	.zero		1


	//   ....[28]....
        /*03c4*/ 	.word	0x00000c40
        /*03c8*/ 	.word	0x000000ff
        /*03cc*/ 	.word	0x000000d8
        /*03d0*/ 	.short	0x0100
        /*03d2*/ 	.byte	0x07
	.zero		1


	//   ....[29]....
        /*03d4*/ 	.word	0x00000c50
        /*03d8*/ 	.word	0x000000ff
        /*03dc*/ 	.word	0x000000f8
        /*03e0*/ 	.short	0x0100
        /*03e2*/ 	.byte	0x07
	.zero		1


	//   ....[30]....
        /*03e4*/ 	.word	0x00000c60
        /*03e8*/ 	.word	0x000000ff
        /*03ec*/ 	.word	0x000000e0
        /*03f0*/ 	.short	0x0100
        /*03f2*/ 	.byte	0x07
	.zero		1


	//   ....[31]....
        /*03f4*/ 	.word	0x00000c70
        /*03f8*/ 	.word	0x000000ff
        /*03fc*/ 	.word	0x00000100
        /*0400*/ 	.short	0x0100
        /*0402*/ 	.byte	0x07
	.zero		1


	//   ....[32]....
        /*0404*/ 	.word	0x00000c80
        /*0408*/ 	.word	0x000000ff
        /*040c*/ 	.word	0x000000e8
        /*0410*/ 	.short	0x0100
        /*0412*/ 	.byte	0x07
	.zero		1


	//   ....[33]....
        /*0414*/ 	.word	0x00000c90
        /*0418*/ 	.word	0x000000ff
        /*041c*/ 	.word	0x00000108
        /*0420*/ 	.short	0x0100
        /*0422*/ 	.byte	0x07
	.zero		1


	//   ....[34]....
        /*0424*/ 	.word	0x00000d80
        /*0428*/ 	.word	0x000000ff
        /*042c*/ 	.word	0x00000110
        /*0430*/ 	.short	0x0100
        /*0432*/ 	.byte	0x06
	.zero		1


	//   ....[35]....
        /*0434*/ 	.word	0x00000d90
        /*0438*/ 	.word	0x000000ff
        /*043c*/ 	.word	0x00000120
        /*0440*/ 	.short	0x0100
        /*0442*/ 	.byte	0x06
	.zero		1


	//   ....[36]....
        /*0444*/ 	.word	0x00000da0
        /*0448*/ 	.word	0x000000ff
        /*044c*/ 	.word	0x00000118
        /*0450*/ 	.short	0x0100
        /*0452*/ 	.byte	0x06
	.zero		1


	//   ....[37]....
        /*0454*/ 	.word	0x00000db0
        /*0458*/ 	.word	0x000000ff
        /*045c*/ 	.word	0x00000128
        /*0460*/ 	.short	0x0100
        /*0462*/ 	.byte	0x06
	.zero		1


	//   ....[38]....
        /*0464*/ 	.word	0x00001940
        /*0468*/ 	.word	0x00000002
        /*046c*/ 	.word	0x00000120
        /*0470*/ 	.short	0x010a
        /*0472*/ 	.byte	0xff
	.zero		1


	//   ....[39]....
        /*0474*/ 	.word	0x00001960
        /*0478*/ 	.word	0x00000002
        /*047c*/ 	.word	0x00000110
        /*0480*/ 	.short	0x0101
        /*0482*/ 	.byte	0xff
	.zero		1


	//   ....[40]....
        /*0484*/ 	.word	0x00001a20
        /*0488*/ 	.word	0x000000ff
        /*048c*/ 	.word	0x00000040
        /*0490*/ 	.short	0x010a
        /*0492*/ 	.byte	0x06
	.zero		1


	//   ....[41]....
        /*0494*/ 	.word	0x00001aa0
        /*0498*/ 	.word	0x000000ff
        /*049c*/ 	.word	0x00000040
        /*04a0*/ 	.short	0x010a
        /*04a2*/ 	.byte	0x21
	.zero		1


	//   ....[42]....
        /*04a4*/ 	.word	0x00001c30
        /*04a8*/ 	.word	0x000000ff
        /*04ac*/ 	.word	0x00000040
        /*04b0*/ 	.short	0x010a
        /*04b2*/ 	.byte	0x06
	.zero		1


	//   ....[43]....
        /*04b4*/ 	.word	0x00001d60
        /*04b8*/ 	.word	0x000000ff
        /*04bc*/ 	.word	0x000000a8
        /*04c0*/ 	.short	0x0101
        /*04c2*/ 	.byte	0x0e
	.zero		1


	//   ....[44]....
        /*04c4*/ 	.word	0x00001d80
        /*04c8*/ 	.word	0x000000ff
        /*04cc*/ 	.word	0x00000040
        /*04d0*/ 	.short	0x010a
        /*04d2*/ 	.byte	0x06
	.zero		1


	//   ....[45]....
        /*04d4*/ 	.word	0x00001e00
        /*04d8*/ 	.word	0x000000ff
        /*04dc*/ 	.word	0x00000040
        /*04e0*/ 	.short	0x010a
        /*04e2*/ 	.byte	0x09
	.zero		1


	//   ....[46]....
        /*04e4*/ 	.word	0x00001f90
        /*04e8*/ 	.word	0x000000ff
        /*04ec*/ 	.word	0x00000040
        /*04f0*/ 	.short	0x010a
        /*04f2*/ 	.byte	0x08
	.zero		1


	//   ....[47]....
        /*04f4*/ 	.word	0x000020d0
        /*04f8*/ 	.word	0x00000003
        /*04fc*/ 	.word	0x000000b0
        /*0500*/ 	.short	0x010a
        /*0502*/ 	.byte	0xff
	.zero		1


	//   ....[48]....
        /*0504*/ 	.word	0x00002220
        /*0508*/ 	.word	0x00000002
        /*050c*/ 	.word	0x00000000
        /*0510*/ 	.short	0x0101
        /*0512*/ 	.byte	0xff
	.zero		1


	//   ....[49]....
        /*0514*/ 	.word	0x000027c0
        /*0518*/ 	.word	0x000000ff
        /*051c*/ 	.word	0x00000000
        /*0520*/ 	.short	0x010a
        /*0522*/ 	.byte	0x04
	.zero		1


	//   ....[50]....
        /*0524*/ 	.word	0x00002850
        /*0528*/ 	.word	0x000000ff
        /*052c*/ 	.word	0x00000000
        /*0530*/ 	.short	0x010a
        /*0532*/ 	.byte	0x04
	.zero		1


	//   ....[51]....
        /*0534*/ 	.word	0x000028e0
        /*0538*/ 	.word	0x000000ff
        /*053c*/ 	.word	0x00000000
        /*0540*/ 	.short	0x010a
        /*0542*/ 	.byte	0x04
	.zero		1


	//   ....[52]....
        /*0544*/ 	.word	0x00002970
        /*0548*/ 	.word	0x000000ff
        /*054c*/ 	.word	0x00000000
        /*0550*/ 	.short	0x010a
        /*0552*/ 	.byte	0x04
	.zero		1


	//   ....[53]....
        /*0554*/ 	.word	0x00002a00
        /*0558*/ 	.word	0x000000ff
        /*055c*/ 	.word	0x00000000
        /*0560*/ 	.short	0x010a
        /*0562*/ 	.byte	0x04
	.zero		1


	//   ....[54]....
        /*0564*/ 	.word	0x00002a90
        /*0568*/ 	.word	0x000000ff
        /*056c*/ 	.word	0x00000000
        /*0570*/ 	.short	0x010a
        /*0572*/ 	.byte	0x04
	.zero		1


	//   ....[55]....
        /*0574*/ 	.word	0x00002b20
        /*0578*/ 	.word	0x000000ff
        /*057c*/ 	.word	0x00000000
        /*0580*/ 	.short	0x010a
        /*0582*/ 	.byte	0x04
	.zero		1


	//   ....[56]....
        /*0584*/ 	.word	0x00002bc0
        /*0588*/ 	.word	0x00000000
        /*058c*/ 	.word	0x00000000
        /*0590*/ 	.short	0x010a
        /*0592*/ 	.byte	0xff
	.zero		1


	//   ....[57]....
        /*0594*/ 	.word	0x00002d00
        /*0598*/ 	.word	0x00000000
        /*059c*/ 	.word	0x00000110
        /*05a0*/ 	.short	0x010a
        /*05a2*/ 	.byte	0xff
	.zero		1


	//   ....[58]....
        /*05a4*/ 	.word	0x00002d70
        /*05a8*/ 	.word	0x00000000
        /*05ac*/ 	.word	0x00000000
        /*05b0*/ 	.short	0x0101
        /*05b2*/ 	.byte	0xff
	.zero		1


	//   ....[59]....
        /*05b4*/ 	.word	0x00002d80
        /*05b8*/ 	.word	0x000000ff
        /*05bc*/ 	.word	0x000000c0
        /*05c0*/ 	.short	0x010a
        /*05c2*/ 	.byte	0x05
	.zero		1


	//   ....[60]....
        /*05c4*/ 	.word	0x00002ea0
        /*05c8*/ 	.word	0x00000000
        /*05cc*/ 	.word	0x000000b0
        /*05d0*/ 	.short	0x010a
        /*05d2*/ 	.byte	0xff
	.zero		1


	//   ....[61]....
        /*05d4*/ 	.word	0x00002f90
        /*05d8*/ 	.word	0x00000000
        /*05dc*/ 	.word	0x00000000
        /*05e0*/ 	.short	0x0101
        /*05e2*/ 	.byte	0xff
	.zero		1


	//   ....[62]....
        /*05e4*/ 	.word	0x00003040
        /*05e8*/ 	.word	0x000000ff
        /*05ec*/ 	.word	0x000000c0
        /*05f0*/ 	.short	0x0106
        /*05f2*/ 	.byte	0x05
	.zero		1


	//   ....[63]....
        /*05f4*/ 	.word	0x00003060
        /*05f8*/ 	.word	0x000000ff
        /*05fc*/ 	.word	0x000000c0
        /*0600*/ 	.short	0x010a
        /*0602*/ 	.byte	0x05
	.zero		1


	//   ....[64]....
        /*0604*/ 	.word	0x000030f0
        /*0608*/ 	.word	0x000000ff
        /*060c*/ 	.word	0x000000c0
        /*0610*/ 	.short	0x0106
        /*0612*/ 	.byte	0x04
	.zero		1


	//   ....[65]....
        /*0614*/ 	.word	0x00003130
        /*0618*/ 	.word	0x00000000
        /*061c*/ 	.word	0x000000c0
        /*0620*/ 	.short	0x010a
        /*0622*/ 	.byte	0xff
	.zero		1


	//   ....[66]....
        /*0624*/ 	.word	0x00003650
        /*0628*/ 	.word	0x00000003
        /*062c*/ 	.word	0x000000b0
        /*0630*/ 	.short	0x010a
        /*0632*/ 	.byte	0xff
	.zero		1


	//   ....[67]....
        /*0634*/ 	.word	0x00003760
        /*0638*/ 	.word	0x00000005
        /*063c*/ 	.word	0x00000000
        /*0640*/ 	.short	0x0101
        /*0642*/ 	.byte	0xff
	.zero		1


	//   ....[68]....
        /*0644*/ 	.word	0x00003770
        /*0648*/ 	.word	0x000000ff
        /*064c*/ 	.word	0x00000000
        /*0650*/ 	.short	0x010a
        /*0652*/ 	.byte	0x05
	.zero		1


	//   ....[69]....
        /*0654*/ 	.word	0x000037d0
        /*0658*/ 	.word	0x000000ff
        /*065c*/ 	.word	0x000000f0
        /*0660*/ 	.short	0x010a
        /*0662*/ 	.byte	0x0f
	.zero		1


	//   ....[70]....
        /*0664*/ 	.word	0x000038a0
        /*0668*/ 	.word	0x000000ff
        /*066c*/ 	.word	0x00000000
        /*0670*/ 	.short	0x010a
        /*0672*/ 	.byte	0x07
	.zero		1


	//   ....[71]....
        /*0674*/ 	.word	0x000039e0
        /*0678*/ 	.word	0x000000ff
        /*067c*/ 	.word	0x00000000
        /*0680*/ 	.short	0x010a
        /*0682*/ 	.byte	0x06
	.zero		1


	//   ....[72]....
        /*0684*/ 	.word	0x00003be0
        /*0688*/ 	.word	0x000000ff
        /*068c*/ 	.word	0x00000000
        /*0690*/ 	.short	0x010a
        /*0692*/ 	.byte	0x05
	.zero		1


	//   ....[73]....
        /*0694*/ 	.word	0x00003c70
        /*0698*/ 	.word	0x000000ff
        /*069c*/ 	.word	0x00000000
        /*06a0*/ 	.short	0x010a
        /*06a2*/ 	.byte	0x05
	.zero		1


	//   ....[74]....
        /*06a4*/ 	.word	0x00003d00
        /*06a8*/ 	.word	0x000000ff
        /*06ac*/ 	.word	0x00000000
        /*06b0*/ 	.short	0x010a
        /*06b2*/ 	.byte	0x05
	.zero		1


	//   ....[75]....
        /*06b4*/ 	.word	0x00003d90
        /*06b8*/ 	.word	0x000000ff
        /*06bc*/ 	.word	0x00000000
        /*06c0*/ 	.short	0x010a
        /*06c2*/ 	.byte	0x06
	.zero		1


	//   ....[76]....
        /*06c4*/ 	.word	0x00004270
        /*06c8*/ 	.word	0x00000002
        /*06cc*/ 	.word	0x000000b0
        /*06d0*/ 	.short	0x010a
        /*06d2*/ 	.byte	0xff
	.zero		1


	//   ....[77]....
        /*06d4*/ 	.word	0x000043e0
        /*06d8*/ 	.word	0x00000000
        /*06dc*/ 	.word	0x00000000
        /*06e0*/ 	.short	0x0101
        /*06e2*/ 	.byte	0xff
	.zero		1


	//   ....[78]....
        /*06e4*/ 	.word	0x00004890
        /*06e8*/ 	.word	0x000000ff
        /*06ec*/ 	.word	0x000000a8
        /*06f0*/ 	.short	0x010a
        /*06f2*/ 	.byte	0x06
	.zero		1


	//   ....[79]....
        /*06f4*/ 	.word	0x00004a50
        /*06f8*/ 	.word	0x000000ff
        /*06fc*/ 	.word	0x00000090
        /*0700*/ 	.short	0x010a
        /*0702*/ 	.byte	0x05
	.zero		1


	//   ....[80]....
        /*0704*/ 	.word	0x00005070
        /*0708*/ 	.word	0x000000ff
        /*070c*/ 	.word	0x00000080
        /*0710*/ 	.short	0x010b
        /*0712*/ 	.byte	0x05
	.zero		1


	//   ....[81]....
        /*0714*/ 	.word	0x00005080
        /*0718*/ 	.word	0x000000ff
        /*071c*/ 	.word	0x00000000
        /*0720*/ 	.short	0x0101
        /*0722*/ 	.byte	0x21
	.zero		1


	//   ....[82]....
        /*0724*/ 	.word	0x000050f0
        /*0728*/ 	.word	0x000000ff
        /*072c*/ 	.word	0x00000000
        /*0730*/ 	.short	0x010a
        /*0732*/ 	.byte	0x04
	.zero		1


	//   ....[83]....
        /*0734*/ 	.word	0x00005190
        /*0738*/ 	.word	0x00000000
        /*073c*/ 	.word	0x00000000
        /*0740*/ 	.short	0x010a
        /*0742*/ 	.byte	0xff
	.zero		1


	//   ....[84]....
        /*0744*/ 	.word	0x00005400
        /*0748*/ 	.word	0x00000003
        /*074c*/ 	.word	0x000000b0
        /*0750*/ 	.short	0x010a
        /*0752*/ 	.byte	0xff
	.zero		1


	//   ....[85]....
        /*0754*/ 	.word	0x000055c0
        /*0758*/ 	.word	0x00000000
        /*075c*/ 	.word	0x00000000
        /*0760*/ 	.short	0x0101
        /*0762*/ 	.byte	0xff
	.zero		1


	//   ....[86]....
        /*0764*/ 	.word	0x00006140
        /*0768*/ 	.word	0x00000008
        /*076c*/ 	.word	0x00000080
        /*0770*/ 	.short	0x010a
        /*0772*/ 	.byte	0xff
	.zero		1


	//   ....[87]....
        /*0774*/ 	.word	0x00006280
        /*0778*/ 	.word	0x00000007
        /*077c*/ 	.word	0x000000d0
        /*0780*/ 	.short	0x010a
        /*0782*/ 	.byte	0xff
	.zero		1


	//   ....[88]....
        /*0784*/ 	.word	0x00006470
        /*0788*/ 	.word	0x00000008
        /*078c*/ 	.word	0x00000080
        /*0790*/ 	.short	0x010a
        /*0792*/ 	.byte	0xff
	.zero		1


	//   ....[89]....
        /*0794*/ 	.word	0x000067c0
        /*0798*/ 	.word	0x00000007
        /*079c*/ 	.word	0x000000d0
        /*07a0*/ 	.short	0x010a
        /*07a2*/ 	.byte	0xff
	.zero		1


	//   ....[90]....
        /*07a4*/ 	.word	0x00009060
        /*07a8*/ 	.word	0x000000ff
        /*07ac*/ 	.word	0x00000000
        /*07b0*/ 	.short	0x0101
        /*07b2*/ 	.byte	0x04
	.zero		1


	//   ....[91]....
        /*07b4*/ 	.word	0x0000a1f0
        /*07b8*/ 	.word	0x00000000
        /*07bc*/ 	.word	0x00000000
        /*07c0*/ 	.short	0x0101
        /*07c2*/ 	.byte	0xff
	.zero		1


	//   ....[92]....
        /*07c4*/ 	.word	0x0000a570
        /*07c8*/ 	.word	0x00000002
        /*07cc*/ 	.word	0x00000120
        /*07d0*/ 	.short	0x010a
        /*07d2*/ 	.byte	0xff
	.zero		1


	//   ....[93]....
        /*07d4*/ 	.word	0x0000a5d0
        /*07d8*/ 	.word	0x00000004
        /*07dc*/ 	.word	0x00000040
        /*07e0*/ 	.short	0x010a
        /*07e2*/ 	.byte	0xff
	.zero		1


	//   ....[94]....
        /*07e4*/ 	.word	0x0000a630
        /*07e8*/ 	.word	0x00000004
        /*07ec*/ 	.word	0x00000040
        /*07f0*/ 	.short	0x010a
        /*07f2*/ 	.byte	0xff
	.zero		1


	//   ....[95]....
        /*07f4*/ 	.word	0x0000a680
        /*07f8*/ 	.word	0x00000003
        /*07fc*/ 	.word	0x000000b0
        /*0800*/ 	.short	0x010a
        /*0802*/ 	.byte	0xff
	.zero		1


	//   ....[96]....
        /*0804*/ 	.word	0x0000a6e0
        /*0808*/ 	.word	0x00000003
        /*080c*/ 	.word	0x00000000
        /*0810*/ 	.short	0x010a
        /*0812*/ 	.byte	0xff
	.zero		1


	//   ....[97]....
        /*0814*/ 	.word	0x0000a740
        /*0818*/ 	.word	0x00000003
        /*081c*/ 	.word	0x00000000
        /*0820*/ 	.short	0x010a
        /*0822*/ 	.byte	0xff
	.zero		1


	//   ....[98]....
        /*0824*/ 	.word	0x0000a7a0
        /*0828*/ 	.word	0x00000003
        /*082c*/ 	.word	0x00000000
        /*0830*/ 	.short	0x010a
        /*0832*/ 	.byte	0xff
	.zero		1


	//   ....[99]....
        /*0834*/ 	.word	0x0000a800
        /*0838*/ 	.word	0x00000003
        /*083c*/ 	.word	0x00000000
        /*0840*/ 	.short	0x010a
        /*0842*/ 	.byte	0xff
	.zero		1


	//   ....[100]....
        /*0844*/ 	.word	0x0000a860
        /*0848*/ 	.word	0x00000003
        /*084c*/ 	.word	0x00000000
        /*0850*/ 	.short	0x010a
        /*0852*/ 	.byte	0xff
	.zero		1


	//   ....[101]....
        /*0854*/ 	.word	0x0000a8c0
        /*0858*/ 	.word	0x00000003
        /*085c*/ 	.word	0x00000000
        /*0860*/ 	.short	0x010a
        /*0862*/ 	.byte	0xff
	.zero		1


	//   ....[102]....
        /*0864*/ 	.word	0x0000a920
        /*0868*/ 	.word	0x00000003
        /*086c*/ 	.word	0x00000000
        /*0870*/ 	.short	0x010a
        /*0872*/ 	.byte	0xff
	.zero		1


	//   ....[103]....
        /*0874*/ 	.word	0x0000a970
        /*0878*/ 	.word	0x00000000
        /*087c*/ 	.word	0x00000110
        /*0880*/ 	.short	0x010a
        /*0882*/ 	.byte	0xff
	.zero		1


	//   ....[104]....
        /*0884*/ 	.word	0x0000a9d0
        /*0888*/ 	.word	0x00000003
        /*088c*/ 	.word	0x000000c0
        /*0890*/ 	.short	0x010a
        /*0892*/ 	.byte	0xff
	.zero		1


	//   ....[105]....
        /*0894*/ 	.word	0x0000aa20
        /*0898*/ 	.word	0x00000000
        /*089c*/ 	.word	0x000000b0
        /*08a0*/ 	.short	0x010a
        /*08a2*/ 	.byte	0xff
	.zero		1


	//   ....[106]....
        /*08a4*/ 	.word	0x0000aa80
        /*08a8*/ 	.word	0x00000002
        /*08ac*/ 	.word	0x000000c0
        /*08b0*/ 	.short	0x010a
        /*08b2*/ 	.byte	0xff
	.zero		1


	//   ....[107]....
        /*08b4*/ 	.word	0x0000aad0
        /*08b8*/ 	.word	0x00000003
        /*08bc*/ 	.word	0x000000b0
        /*08c0*/ 	.short	0x010a
        /*08c2*/ 	.byte	0xff
	.zero		1


	//   ....[108]....
        /*08c4*/ 	.word	0x0000ab30
        /*08c8*/ 	.word	0x00000004
        /*08cc*/ 	.word	0x000000f0
        /*08d0*/ 	.short	0x010a
        /*08d2*/ 	.byte	0xff
	.zero		1


	//   ....[109]....
        /*08d4*/ 	.word	0x0000ab90
        /*08d8*/ 	.word	0x00000003
        /*08dc*/ 	.word	0x00000000
        /*08e0*/ 	.short	0x010a
        /*08e2*/ 	.byte	0xff
	.zero		1


	//   ....[110]....
        /*08e4*/ 	.word	0x0000abf0
        /*08e8*/ 	.word	0x00000002
        /*08ec*/ 	.word	0x00000000
        /*08f0*/ 	.short	0x010a
        /*08f2*/ 	.byte	0xff
	.zero		1


	//   ....[111]....
        /*08f4*/ 	.word	0x0000ac50
        /*08f8*/ 	.word	0x00000003
        /*08fc*/ 	.word	0x00000000
        /*0900*/ 	.short	0x010a
        /*0902*/ 	.byte	0xff
	.zero		1


	//   ....[112]....
        /*0904*/ 	.word	0x0000acb0
        /*0908*/ 	.word	0x00000003
        /*090c*/ 	.word	0x00000000
        /*0910*/ 	.short	0x010a
        /*0912*/ 	.byte	0xff
	.zero		1


	//   ....[113]....
        /*0914*/ 	.word	0x0000ad10
        /*0918*/ 	.word	0x00000002
        /*091c*/ 	.word	0x00000000
        /*0920*/ 	.short	0x010a
        /*0922*/ 	.byte	0xff
	.zero		1


	//   ....[114]....
        /*0924*/ 	.word	0x0000ad60
        /*0928*/ 	.word	0x00000002
        /*092c*/ 	.word	0x000000b0
        /*0930*/ 	.short	0x010a
        /*0932*/ 	.byte	0xff
	.zero		1


	//   ....[115]....
        /*0934*/ 	.word	0x0000adc0
        /*0938*/ 	.word	0x00000002
        /*093c*/ 	.word	0x000000a8
        /*0940*/ 	.short	0x010a
        /*0942*/ 	.byte	0xff
	.zero		1


	//   ....[116]....
        /*0944*/ 	.word	0x0000ae20
        /*0948*/ 	.word	0x00000002
        /*094c*/ 	.word	0x00000090
        /*0950*/ 	.short	0x010a
        /*0952*/ 	.byte	0xff
	.zero		1


	//   ....[117]....
        /*0954*/ 	.word	0x0000ae80
        /*0958*/ 	.word	0x00000002
        /*095c*/ 	.word	0x00000000
        /*0960*/ 	.short	0x010a
        /*0962*/ 	.byte	0xff
	.zero		1


	//   ....[118]....
        /*0964*/ 	.word	0x0000aed0
        /*0968*/ 	.word	0x00000003
        /*096c*/ 	.word	0x000000b0
        /*0970*/ 	.short	0x010a
        /*0972*/ 	.byte	0xff
	.zero		1


	//   ....[119]....
        /*0974*/ 	.word	0x0000af20
        /*0978*/ 	.word	0x00000008
        /*097c*/ 	.word	0x00000080
        /*0980*/ 	.short	0x010a
        /*0982*/ 	.byte	0xff
	.zero		1


	//   ....[120]....
        /*0984*/ 	.word	0x0000af70
        /*0988*/ 	.word	0x00000007
        /*098c*/ 	.word	0x000000d0
        /*0990*/ 	.short	0x010a
        /*0992*/ 	.byte	0xff
	.zero		1


	//----- nvinfo : EIATTR_NUM_MBARRIERS
	.align		4
.L_49:
        /*0994*/ 	.byte	0x03, 0x38
        /*0996*/ 	.short	0x0026


	//----- nvinfo : EIATTR_EXIT_INSTR_OFFSETS
	.align		4
        /*0998*/ 	.byte	0x04, 0x1c
        /*099a*/ 	.short	(.L_51 - .L_50)


	//   ....[0]....
.L_50:
        /*099c*/ 	.word	0x00002bf0


	//   ....[1]....
        /*09a0*/ 	.word	0x00003100


	//   ....[2]....
        /*09a4*/ 	.word	0x00003160


	//   ....[3]....
        /*09a8*/ 	.word	0x00003ff0


	//   ....[4]....
        /*09ac*/ 	.word	0x000051c0


	//   ....[5]....
        /*09b0*/ 	.word	0x00005200


	//   ....[6]....
        /*09b4*/ 	.word	0x0000a480


	//   ....[7]....
        /*09b8*/ 	.word	0x0000a500


	//   ....[8]....
        /*09bc*/ 	.word	0x0000a530


	//   ....[9]....
        /*09c0*/ 	.word	0x0000a560


	//----- nvinfo : EIATTR_MAX_THREADS
	.align		4
.L_51:
        /*09c4*/ 	.byte	0x04, 0x05
        /*09c6*/ 	.short	(.L_53 - .L_52)
.L_52:
        /*09c8*/ 	.word	0x00000100
        /*09cc*/ 	.word	0x00000001
        /*09d0*/ 	.word	0x00000001


	//----- nvinfo : EIATTR_CRS_STACK_SIZE
	.align		4
.L_53:
        /*09d4*/ 	.byte	0x04, 0x1e
        /*09d6*/ 	.short	(.L_55 - .L_54)
.L_54:
        /*09d8*/ 	.word	0x00000000


	//----- nvinfo : EIATTR_CBANK_PARAM_SIZE
	.align		4
.L_55:
        /*09dc*/ 	.byte	0x03, 0x19
        /*09de*/ 	.short	0x0800


	//----- nvinfo : EIATTR_PARAM_CBANK
	.align		4
        /*09e0*/ 	.byte	0x04, 0x0a
        /*09e2*/ 	.short	(.L_57 - .L_56)
	.align		4
.L_56:
        /*09e4*/ 	.word	index@(.nv.constant0._ZN7cutlass13device_kernelINS_4gemm6kernel13GemmUniversalIN4cute5tupleIJiiiiEEENS1_10collective13CollectiveMmaINS1_35MainloopSm100TmaUmmaWarpSpecializedILi8ELi2ELi4ENS5_IJNS4_1CILi2EEENSA_ILi1EEESC_EEEEENS5_IJNSA_ILi64EEENSA_ILi240EEENSA_ILi32EEEEEENS_10bfloat16_tENS5_IJlSC_lEEESJ_SK_NS4_8TiledMMAINS4_8MMA_AtomIJNS4_20SM100_MMA_F16BF16_SSISJ_SJ_fLi64ELi240ELNS4_4UMMA5MajorE0ELSP_0ELNSO_7ScaleInE0ELSQ_0EEEEEENS4_6LayoutINS5_IJSC_SC_SC_EEENS5_IJNSA_ILi0EEESV_SV_EEEEENS5_IJNS4_10UnderscoreESY_SY_EEEEENS4_13SM90_TMA_LOADENS4_14ComposedLayoutINS4_7SwizzleILi2ELi4ELi3EEENS4_18smem_ptr_flag_bitsILi16EEENST_INS5_IJNSA_ILi8EEESH_EEENS5_IJSH_SC_EEEEEEEvNS4_8identityENS4_23SM90_TMA_LOAD_MULTICASTES1B_vS1C_EENS_8epilogue10collective18CollectiveEpilogueINS1F_23Sm100TmaWarpSpecializedILi2ELi1ELi120ELb1ELb0EEEJSI_NS5_IJNST_ISF_SC_EENST_ISG_SC_EEEEESJ_SK_SJ_SK_NS1F_6fusion15FusionCallbacksIS1J_NS1N_17LinearCombinationISJ_fSJ_fLNS_15FloatRoundStyleE2EEESI_S1M_JEEENS4_5SM1004TMEM4LOAD26SM100_TMEM_LOAD_16dp256b2xES11_NS12_INS13_ILi1ELi4ELi3EEES16_NST_INS5_IJS17_NSA_ILi16EEEEEENS5_IJS1Y_SC_EEEEEEENS4_17SM75_U32x4_LDSM_NENS4_14SM90_TMA_STOREES22_NS4_17SM90_U32x4_STSM_NENS4_39AutoVectorizingCopyWithAssumedAlignmentILi128EEEEEEvvEEEEvNT_6ParamsE)
        /*09e8*/ 	.short	0x0380
        /*09ea*/ 	.short	0x0800


	//----- nvinfo : EIATTR_SW_WAR
	.align		4
.L_57:
        /*09ec*/ 	.byte	0x04, 0x36
        /*09ee*/ 	.short	(.L_59 - .L_58)
.L_58:
        /*09f0*/ 	.word	0x00000008
.L_59:


//--------------------- .nv.callgraph             --------------------------
	.section	.nv.callgraph,"",@"SHT_CUDA_CALLGRAPH"
	.align	4
	.sectionentsize	8
	.align		4
        /*0000*/ 	.word	0x00000000
	.align		4
        /*0004*/ 	.word	0xffffffff
	.align		4
        /*0008*/ 	.word	index@(_ZN7cutlass13device_kernelINS_4gemm6kernel13GemmUniversalIN4cute5tupleIJiiiiEEENS1_10collective13CollectiveMmaINS1_35MainloopSm100TmaUmmaWarpSpecializedILi8ELi2ELi4ENS5_IJNS4_1CILi2EEENSA_ILi1EEESC_EEEEENS5_IJNSA_ILi64EEENSA_ILi240EEENSA_ILi32EEEEEENS_10bfloat16_tENS5_IJlSC_lEEESJ_SK_NS4_8TiledMMAINS4_8MMA_AtomIJNS4_20SM100_MMA_F16BF16_SSISJ_SJ_fLi64ELi240ELNS4_4UMMA5MajorE0ELSP_0ELNSO_7ScaleInE0ELSQ_0EEEEEENS4_6LayoutINS5_IJSC_SC_SC_EEENS5_IJNSA_ILi0EEESV_SV_EEEEENS5_IJNS4_10UnderscoreESY_SY_EEEEENS4_13SM90_TMA_LOADENS4_14ComposedLayoutINS4_7SwizzleILi2ELi4ELi3EEENS4_18smem_ptr_flag_bitsILi16EEENST_INS5_IJNSA_ILi8EEESH_EEENS5_IJSH_SC_EEEEEEEvNS4_8identityENS4_23SM90_TMA_LOAD_MULTICASTES1B_vS1C_EENS_8epilogue10collective18CollectiveEpilogueINS1F_23Sm100TmaWarpSpecializedILi2ELi1ELi120ELb1ELb0EEEJSI_NS5_IJNST_ISF_SC_EENST_ISG_SC_EEEEESJ_SK_SJ_SK_NS1F_6fusion15FusionCallbacksIS1J_NS1N_17LinearCombinationISJ_fSJ_fLNS_15FloatRoundStyleE2EEESI_S1M_JEEENS4_5SM1004TMEM4LOAD26SM100_TMEM_LOAD_16dp256b2xES11_NS12_INS13_ILi1ELi4ELi3EEES16_NST_INS5_IJS17_NSA_ILi16EEEEEENS5_IJS1Y_SC_EEEEEEENS4_17SM75_U32x4_LDSM_NENS4_14SM90_TMA_STOREES22_NS4_17SM90_U32x4_STSM_NENS4_39AutoVectorizingCopyWithAssumedAlignmentILi128EEEEEEvvEEEEvNT_6ParamsE)
	.align		4
        /*000c*/ 	.word	index@(__assertfail)
	.align		4
        /*0010*/ 	.word	0x00000000
	.align		4
        /*0014*/ 	.word	0xfffffffe
	.align		4
        /*0018*/ 	.word	0x00000000
	.align		4
        /*001c*/ 	.word	0xfffffffd
	.align		4
        /*0020*/ 	.word	0x00000000
	.align		4
        /*0024*/ 	.word	0xfffffffc


//--------------------- .nv.constant4             --------------------------
	.section	.nv.constant4,"a",@progbits
	.align	8
	.align		8
.nv.constant4:
        /*0000*/ 	.dword	__assertfail
	.align		8
        /*0008*/ 	.dword	__unnamed_1
	.align		8
        /*0010*/ 	.dword	__unnamed_2
	.align		8
        /*0018*/ 	.dword	_ZN40_INTERNAL_68667bbf_4_k_cu_f407d728_155354cuda3std3__45__cpo5beginE
	.align		8
        /*0020*/ 	.dword	_ZN40_INTERNAL_68667bbf_4_k_cu_f407d728_155354cuda3std3__45__cpo3endE
	.align		8
        /*0028*/ 	.dword	_ZN40_INTERNAL_68667bbf_4_k_cu_f407d728_155354cuda3std3__45__cpo6cbeginE
	.align		8
        /*0030*/ 	.dword	_ZN40_INTERNAL_68667bbf_4_k_cu_f407d728_155354cuda3std3__45__cpo4cendE
	.align		8
        /*0038*/ 	.dword	_ZN40_INTERNAL_68667bbf_4_k_cu_f407d728_155354cuda3std3__442_GLOBAL__N__68667bbf_4_k_cu_f407d728_155356ignoreE
	.align		8
        /*0040*/ 	.dword	_ZN40_INTERNAL_68667bbf_4_k_cu_f407d728_155354cuda3std3__419piecewise_constructE
	.align		8
        /*0048*/ 	.dword	_ZN40_INTERNAL_68667bbf_4_k_cu_f407d728_155354cuda3std3__48in_placeE
	.align		8
        /*0050*/ 	.dword	_ZN40_INTERNAL_68667bbf_4_k_cu_f407d728_155354cuda3std6ranges3__45__cpo4swapE
	.align		8
        /*0058*/ 	.dword	_ZN40_INTERNAL_68667bbf_4_k_cu_f407d728_155354cuda3std6ranges3__45__cpo9iter_moveE
	.align		8
        /*0060*/ 	.dword	_ZN40_INTERNAL_68667bbf_4_k_cu_f407d728_155354cute7productE
	.align		8
        /*0068*/ 	.dword	_ZN40_INTERNAL_68667bbf_4_k_cu_f407d728_155354cute1_E
	.align		8
        /*0070*/ 	.dword	$str$25
	.align		8
        /*0078*/ 	.dword	$str$26
	.align		8
        /*0080*/ 	.dword	$str$27
	.align		8
        /*0088*/ 	.dword	$str$28


//--------------------- .text._ZN7cutlass13device_kernelINS_4gemm6kernel13GemmUniversalIN4cute5tupleIJiiiiEEENS1_10collective13CollectiveMmaINS1_35MainloopSm100TmaUmmaWarpSpecializedILi8ELi2ELi4ENS5_IJNS4_1CILi2EEENSA_ILi1EEESC_EEEEENS5_IJNSA_ILi64EEENSA_ILi240EEENSA_ILi32EEEEEENS_10bfloat16_tENS5_IJlSC_lEEESJ_SK_NS4_8TiledMMAINS4_8MMA_AtomIJNS4_20SM100_MMA_F16BF16_SSISJ_SJ_fLi64ELi240ELNS4_4UMMA5MajorE0ELSP_0ELNSO_7ScaleInE0ELSQ_0EEEEEENS4_6LayoutINS5_IJSC_SC_SC_EEENS5_IJNSA_ILi0EEESV_SV_EEEEENS5_IJNS4_10UnderscoreESY_SY_EEEEENS4_13SM90_TMA_LOADENS4_14ComposedLayoutINS4_7SwizzleILi2ELi4ELi3EEENS4_18smem_ptr_flag_bitsILi16EEENST_INS5_IJNSA_ILi8EEESH_EEENS5_IJSH_SC_EEEEEEEvNS4_8identityENS4_23SM90_TMA_LOAD_MULTICASTES1B_vS1C_EENS_8epilogue10collective18CollectiveEpilogueINS1F_23Sm100TmaWarpSpecializedILi2ELi1ELi120ELb1ELb0EEEJSI_NS5_IJNST_ISF_SC_EENST_ISG_SC_EEEEESJ_SK_SJ_SK_NS1F_6fusion15FusionCallbacksIS1J_NS1N_17LinearCombinationISJ_fSJ_fLNS_15FloatRoundStyleE2EEESI_S1M_JEEENS4_5SM1004TMEM4LOAD26SM100_TMEM_LOAD_16dp256b2xES11_NS12_INS13_ILi1ELi4ELi3EEES16_NST_INS5_IJS17_NSA_ILi16EEEEEENS5_IJS1Y_SC_EEEEEEENS4_17SM75_U32x4_LDSM_NENS4_14SM90_TMA_STOREES22_NS4_17SM90_U32x4_STSM_NENS4_39AutoVectorizingCopyWithAssumedAlignmentILi128EEEEEEvvEEEEvNT_6ParamsE --------------------------
	.section	.text._ZN7cutlass13device_kernelINS_4gemm6kernel13GemmUniversalIN4cute5tupleIJiiiiEEENS1_10collective13CollectiveMmaINS1_35MainloopSm100TmaUmmaWarpSpecializedILi8ELi2ELi4ENS5_IJNS4_1CILi2EEENSA_ILi1EEESC_EEEEENS5_IJNSA_ILi64EEENSA_ILi240EEENSA_ILi32EEEEEENS_10bfloat16_tENS5_IJlSC_lEEESJ_SK_NS4_8TiledMMAINS4_8MMA_AtomIJNS4_20SM100_MMA_F16BF16_SSISJ_SJ_fLi64ELi240ELNS4_4UMMA5MajorE0ELSP_0ELNSO_7ScaleInE0ELSQ_0EEEEEENS4_6LayoutINS5_IJSC_SC_SC_EEENS5_IJNSA_ILi0EEESV_SV_EEEEENS5_IJNS4_10UnderscoreESY_SY_EEEEENS4_13SM90_TMA_LOADENS4_14ComposedLayoutINS4_7SwizzleILi2ELi4ELi3EEENS4_18smem_ptr_flag_bitsILi16EEENST_INS5_IJNSA_ILi8EEESH_EEENS5_IJSH_SC_EEEEEEEvNS4_8identityENS4_23SM90_TMA_LOAD_MULTICASTES1B_vS1C_EENS_8epilogue10collective18CollectiveEpilogueINS1F_23Sm100TmaWarpSpecializedILi2ELi1ELi120ELb1ELb0EEEJSI_NS5_IJNST_ISF_SC_EENST_ISG_SC_EEEEESJ_SK_SJ_SK_NS1F_6fusion15FusionCallbacksIS1J_NS1N_17LinearCombinationISJ_fSJ_fLNS_15FloatRoundStyleE2EEESI_S1M_JEEENS4_5SM1004TMEM4LOAD26SM100_TMEM_LOAD_16dp256b2xES11_NS12_INS13_ILi1ELi4ELi3EEES16_NST_INS5_IJS17_NSA_ILi16EEEEEENS5_IJS1Y_SC_EEEEEEENS4_17SM75_U32x4_LDSM_NENS4_14SM90_TMA_STOREES22_NS4_17SM90_U32x4_STSM_NENS4_39AutoVectorizingCopyWithAssumedAlignmentILi128EEEEEEvvEEEEvNT_6ParamsE,"ax",@progbits
	.align	128
.text._ZN7cutlass13device_kernelINS_4gemm6kernel13GemmUniversalIN4cute5tupleIJiiiiEEENS1_10collective13CollectiveMmaINS1_35MainloopSm100TmaUmmaWarpSpecializedILi8ELi2ELi4ENS5_IJNS4_1CILi2EEENSA_ILi1EEESC_EEEEENS5_IJNSA_ILi64EEENSA_ILi240EEENSA_ILi32EEEEEENS_10bfloat16_tENS5_IJlSC_lEEESJ_SK_NS4_8TiledMMAINS4_8MMA_AtomIJNS4_20SM100_MMA_F16BF16_SSISJ_SJ_fLi64ELi240ELNS4_4UMMA5MajorE0ELSP_0ELNSO_7ScaleInE0ELSQ_0EEEEEENS4_6LayoutINS5_IJSC_SC_SC_EEENS5_IJNSA_ILi0EEESV_SV_EEEEENS5_IJNS4_10UnderscoreESY_SY_EEEEENS4_13SM90_TMA_LOADENS4_14ComposedLayoutINS4_7SwizzleILi2ELi4ELi3EEENS4_18smem_ptr_flag_bitsILi16EEENST_INS5_IJNSA_ILi8EEESH_EEENS5_IJSH_SC_EEEEEEEvNS4_8identityENS4_23SM90_TMA_LOAD_MULTICASTES1B_vS1C_EENS_8epilogue10collective18CollectiveEpilogueINS1F_23Sm100TmaWarpSpecializedILi2ELi1ELi120ELb1ELb0EEEJSI_NS5_IJNST_ISF_SC_EENST_ISG_SC_EEEEESJ_SK_SJ_SK_NS1F_6fusion15FusionCallbacksIS1J_NS1N_17LinearCombinationISJ_fSJ_fLNS_15FloatRoundStyleE2EEESI_S1M_JEEENS4_5SM1004TMEM4LOAD26SM100_TMEM_LOAD_16dp256b2xES11_NS12_INS13_ILi1ELi4ELi3EEES16_NST_INS5_IJS17_NSA_ILi16EEEEEENS5_IJS1Y_SC_EEEEEEENS4_17SM75_U32x4_LDSM_NENS4_14SM90_TMA_STOREES22_NS4_17SM90_U32x4_STSM_NENS4_39AutoVectorizingCopyWithAssumedAlignmentILi128EEEEEEvvEEEEvNT_6ParamsE:
        .type           _ZN7cutlass13device_kernelINS_4gemm6kernel13GemmUniversalIN4cute5tupleIJiiiiEEENS1_10collective13CollectiveMmaINS1_35MainloopSm100TmaUmmaWarpSpecializedILi8ELi2ELi4ENS5_IJNS4_1CILi2EEENSA_ILi1EEESC_EEEEENS5_IJNSA_ILi64EEENSA_ILi240EEENSA_ILi32EEEEEENS_10bfloat16_tENS5_IJlSC_lEEESJ_SK_NS4_8TiledMMAINS4_8MMA_AtomIJNS4_20SM100_MMA_F16BF16_SSISJ_SJ_fLi64ELi240ELNS4_4UMMA5MajorE0ELSP_0ELNSO_7ScaleInE0ELSQ_0EEEEEENS4_6LayoutINS5_IJSC_SC_SC_EEENS5_IJNSA_ILi0EEESV_SV_EEEEENS5_IJNS4_10UnderscoreESY_SY_EEEEENS4_13SM90_TMA_LOADENS4_14ComposedLayoutINS4_7SwizzleILi2ELi4ELi3EEENS4_18smem_ptr_flag_bitsILi16EEENST_INS5_IJNSA_ILi8EEESH_EEENS5_IJSH_SC_EEEEEEEvNS4_8identityENS4_23SM90_TMA_LOAD_MULTICASTES1B_vS1C_EENS_8epilogue10collective18CollectiveEpilogueINS1F_23Sm100TmaWarpSpecializedILi2ELi1ELi120ELb1ELb0EEEJSI_NS5_IJNST_ISF_SC_EENST_ISG_SC_EEEEESJ_SK_SJ_SK_NS1F_6fusion15FusionCallbacksIS1J_NS1N_17LinearCombinationISJ_fSJ_fLNS_15FloatRoundStyleE2EEESI_S1M_JEEENS4_5SM1004TMEM4LOAD26SM100_TMEM_LOAD_16dp256b2xES11_NS12_INS13_ILi1ELi4ELi3EEES16_NST_INS5_IJS17_NSA_ILi16EEEEEENS5_IJS1Y_SC_EEEEEEENS4_17SM75_U32x4_LDSM_NENS4_14SM90_TMA_STOREES22_NS4_17SM90_U32x4_STSM_NENS4_39AutoVectorizingCopyWithAssumedAlignmentILi128EEEEEEvvEEEEvNT_6ParamsE,@function
        .size           _ZN7cutlass13device_kernelINS_4gemm6kernel13GemmUniversalIN4cute5tupleIJiiiiEEENS1_10collective13CollectiveMmaINS1_35MainloopSm100TmaUmmaWarpSpecializedILi8ELi2ELi4ENS5_IJNS4_1CILi2EEENSA_ILi1EEESC_EEEEENS5_IJNSA_ILi64EEENSA_ILi240EEENSA_ILi32EEEEEENS_10bfloat16_tENS5_IJlSC_lEEESJ_SK_NS4_8TiledMMAINS4_8MMA_AtomIJNS4_20SM100_MMA_F16BF16_SSISJ_SJ_fLi64ELi240ELNS4_4UMMA5MajorE0ELSP_0ELNSO_7ScaleInE0ELSQ_0EEEEEENS4_6LayoutINS5_IJSC_SC_SC_EEENS5_IJNSA_ILi0EEESV_SV_EEEEENS5_IJNS4_10UnderscoreESY_SY_EEEEENS4_13SM90_TMA_LOADENS4_14ComposedLayoutINS4_7SwizzleILi2ELi4ELi3EEENS4_18smem_ptr_flag_bitsILi16EEENST_INS5_IJNSA_ILi8EEESH_EEENS5_IJSH_SC_EEEEEEEvNS4_8identityENS4_23SM90_TMA_LOAD_MULTICASTES1B_vS1C_EENS_8epilogue10collective18CollectiveEpilogueINS1F_23Sm100TmaWarpSpecializedILi2ELi1ELi120ELb1ELb0EEEJSI_NS5_IJNST_ISF_SC_EENST_ISG_SC_EEEEESJ_SK_SJ_SK_NS1F_6fusion15FusionCallbacksIS1J_NS1N_17LinearCombinationISJ_fSJ_fLNS_15FloatRoundStyleE2EEESI_S1M_JEEENS4_5SM1004TMEM4LOAD26SM100_TMEM_LOAD_16dp256b2xES11_NS12_INS13_ILi1ELi4ELi3EEES16_NST_INS5_IJS17_NSA_ILi16EEEEEENS5_IJS1Y_SC_EEEEEEENS4_17SM75_U32x4_LDSM_NENS4_14SM90_TMA_STOREES22_NS4_17SM90_U32x4_STSM_NENS4_39AutoVectorizingCopyWithAssumedAlignmentILi128EEEEEEvvEEEEvNT_6ParamsE,(.L_x_171 - _ZN7cutlass13device_kernelINS_4gemm6kernel13GemmUniversalIN4cute5tupleIJiiiiEEENS1_10collective13CollectiveMmaINS1_35MainloopSm100TmaUmmaWarpSpecializedILi8ELi2ELi4ENS5_IJNS4_1CILi2EEENSA_ILi1EEESC_EEEEENS5_IJNSA_ILi64EEENSA_ILi240EEENSA_ILi32EEEEEENS_10bfloat16_tENS5_IJlSC_lEEESJ_SK_NS4_8TiledMMAINS4_8MMA_AtomIJNS4_20SM100_MMA_F16BF16_SSISJ_SJ_fLi64ELi240ELNS4_4UMMA5MajorE0ELSP_0ELNSO_7ScaleInE0ELSQ_0EEEEEENS4_6LayoutINS5_IJSC_SC_SC_EEENS5_IJNSA_ILi0EEESV_SV_EEEEENS5_IJNS4_10UnderscoreESY_SY_EEEEENS4_13SM90_TMA_LOADENS4_14ComposedLayoutINS4_7SwizzleILi2ELi4ELi3EEENS4_18smem_ptr_flag_bitsILi16EEENST_INS5_IJNSA_ILi8EEESH_EEENS5_IJSH_SC_EEEEEEEvNS4_8identityENS4_23SM90_TMA_LOAD_MULTICASTES1B_vS1C_EENS_8epilogue10collective18CollectiveEpilogueINS1F_23Sm100TmaWarpSpecializedILi2ELi1ELi120ELb1ELb0EEEJSI_NS5_IJNST_ISF_SC_EENST_ISG_SC_EEEEESJ_SK_SJ_SK_NS1F_6fusion15FusionCallbacksIS1J_NS1N_17LinearCombinationISJ_fSJ_fLNS_15FloatRoundStyleE2EEESI_S1M_JEEENS4_5SM1004TMEM4LOAD26SM100_TMEM_LOAD_16dp256b2xES11_NS12_INS13_ILi1ELi4ELi3EEES16_NST_INS5_IJS17_NSA_ILi16EEEEEENS5_IJS1Y_SC_EEEEEEENS4_17SM75_U32x4_LDSM_NENS4_14SM90_TMA_STOREES22_NS4_17SM90_U32x4_STSM_NENS4_39AutoVectorizingCopyWithAssumedAlignmentILi128EEEEEEvvEEEEvNT_6ParamsE)
        .other          _ZN7cutlass13device_kernelINS_4gemm6kernel13GemmUniversalIN4cute5tupleIJiiiiEEENS1_10collective13CollectiveMmaINS1_35MainloopSm100TmaUmmaWarpSpecializedILi8ELi2ELi4ENS5_IJNS4_1CILi2EEENSA_ILi1EEESC_EEEEENS5_IJNSA_ILi64EEENSA_ILi240EEENSA_ILi32EEEEEENS_10bfloat16_tENS5_IJlSC_lEEESJ_SK_NS4_8TiledMMAINS4_8MMA_AtomIJNS4_20SM100_MMA_F16BF16_SSISJ_SJ_fLi64ELi240ELNS4_4UMMA5MajorE0ELSP_0ELNSO_7ScaleInE0ELSQ_0EEEEEENS4_6LayoutINS5_IJSC_SC_SC_EEENS5_IJNSA_ILi0EEESV_SV_EEEEENS5_IJNS4_10UnderscoreESY_SY_EEEEENS4_13SM90_TMA_LOADENS4_14ComposedLayoutINS4_7SwizzleILi2ELi4ELi3EEENS4_18smem_ptr_flag_bitsILi16EEENST_INS5_IJNSA_ILi8EEESH_EEENS5_IJSH_SC_EEEEEEEvNS4_8identityENS4_23SM90_TMA_LOAD_MULTICASTES1B_vS1C_EENS_8epilogue10collective18CollectiveEpilogueINS1F_23Sm100TmaWarpSpecializedILi2ELi1ELi120ELb1ELb0EEEJSI_NS5_IJNST_ISF_SC_EENST_ISG_SC_EEEEESJ_SK_SJ_SK_NS1F_6fusion15FusionCallbacksIS1J_NS1N_17LinearCombinationISJ_fSJ_fLNS_15FloatRoundStyleE2EEESI_S1M_JEEENS4_5SM1004TMEM4LOAD26SM100_TMEM_LOAD_16dp256b2xES11_NS12_INS13_ILi1ELi4ELi3EEES16_NST_INS5_IJS17_NSA_ILi16EEEEEENS5_IJS1Y_SC_EEEEEEENS4_17SM75_U32x4_LDSM_NENS4_14SM90_TMA_STOREES22_NS4_17SM90_U32x4_STSM_NENS4_39AutoVectorizingCopyWithAssumedAlignmentILi128EEEEEEvvEEEEvNT_6ParamsE,@"STO_CUDA_ENTRY STV_DEFAULT"
_ZN7cutlass13device_kernelINS_4gemm6kernel13GemmUniversalIN4cute5tupleIJiiiiEEENS1_10collective13CollectiveMmaINS1_35MainloopSm100TmaUmmaWarpSpecializedILi8ELi2ELi4ENS5_IJNS4_1CILi2EEENSA_ILi1EEESC_EEEEENS5_IJNSA_ILi64EEENSA_ILi240EEENSA_ILi32EEEEEENS_10bfloat16_tENS5_IJlSC_lEEESJ_SK_NS4_8TiledMMAINS4_8MMA_AtomIJNS4_20SM100_MMA_F16BF16_SSISJ_SJ_fLi64ELi240ELNS4_4UMMA5MajorE0ELSP_0ELNSO_7ScaleInE0ELSQ_0EEEEEENS4_6LayoutINS5_IJSC_SC_SC_EEENS5_IJNSA_ILi0EEESV_SV_EEEEENS5_IJNS4_10UnderscoreESY_SY_EEEEENS4_13SM90_TMA_LOADENS4_14ComposedLayoutINS4_7SwizzleILi2ELi4ELi3EEENS4_18smem_ptr_flag_bitsILi16EEENST_INS5_IJNSA_ILi8EEESH_EEENS5_IJSH_SC_EEEEEEEvNS4_8identityENS4_23SM90_TMA_LOAD_MULTICASTES1B_vS1C_EENS_8epilogue10collective18CollectiveEpilogueINS1F_23Sm100TmaWarpSpecializedILi2ELi1ELi120ELb1ELb0EEEJSI_NS5_IJNST_ISF_SC_EENST_ISG_SC_EEEEESJ_SK_SJ_SK_NS1F_6fusion15FusionCallbacksIS1J_NS1N_17LinearCombinationISJ_fSJ_fLNS_15FloatRoundStyleE2EEESI_S1M_JEEENS4_5SM1004TMEM4LOAD26SM100_TMEM_LOAD_16dp256b2xES11_NS12_INS13_ILi1ELi4ELi3EEES16_NST_INS5_IJS17_NSA_ILi16EEEEEENS5_IJS1Y_SC_EEEEEEENS4_17SM75_U32x4_LDSM_NENS4_14SM90_TMA_STOREES22_NS4_17SM90_U32x4_STSM_NENS4_39AutoVectorizingCopyWithAssumedAlignmentILi128EEEEEEvvEEEEvNT_6ParamsE:
[----:B------:R-:W1:Y:S01]  /*0000*/  LDC R1, c[0x0][0x37c] ;  /* 0x0000df00ff017b82 */ /* 0x000e620000000800 */
[----:B------:R-:W2:Y:S01]  /*0010*/  S2R R6, SR_TID.X ;  /* 0x0000000000067919 */ /* 0x000ea20000002100 */
[----:B------:R-:W3:Y:S01]  /*0020*/  LDCU.64 UR6, c[0x0][0x890] ;  /* 0x00011200ff0677ac */ /* 0x000ee20008000a00 */
[----:B-1----:R-:W-:Y:S01]  /*0030*/  VIADD R1, R1, 0xffffffe0 ;  /* 0xffffffe001017836 */ /* 0x002fe20000000000 */
[----:B------:R-:W-:Y:S02]  /*0040*/  PRMT R248, RZ, 0x7610, R248 ;  /* 0x00007610fff87816 */ /* 0x000fe400000000f8 */
[----:B------:R-:W-:Y:S01]  /*0050*/  ELECT P3, URZ, PT ;  /* 0x0000000000ff782f */ /* 0x000fe20003860000 */
[----:B------:R-:W1:Y:S01]  /*0060*/  LDCU.64 UR52, c[0x0][0x358] ;  /* 0x00006b00ff3477ac */ /* 0x000e620008000a00 */
[----:B---3--:R-:W-:-:S04]  /*0070*/  UISETP.NE.U32.AND UP0, UPT, UR6, URZ, UPT ;  /* 0x000000ff0600728c */ /* 0x008fc8000bf05070 */
[----:B------:R-:W-:Y:S01]  /*0080*/  UISETP.NE.AND.EX UP0, UPT, UR7, URZ, UPT, UP0 ;  /* 0x000000ff0700728c */ /* 0x000fe2000bf05300 */
[----:B--2---:R-:W-:-:S05]  /*0090*/  SHF.R.U32.HI R3, RZ, 0x5, R6 ;  /* 0x00000005ff037819 */ /* 0x004fca0000011606 */
[----:B------:R-:W2:Y:S02]  /*00a0*/  SHFL.IDX PT, R0, R3, RZ, 0x1f ;  /* 0x00001fff03007589 */ /* 0x000ea400000e0000 */
[----:B--2---:R-:W-:Y:S01]  /*00b0*/  R2UR UR5, R0 ;  /* 0x00000000000572ca */ /* 0x004fe200000e0000 */
[----:B-1----:R-:W-:-:S14]  /*00c0*/  BRA.U UP0, `(.L_x_0) ;  /* 0x00000001002c7547 */ /* 0x002fdc000b800000 */
[----:B------:R-:W1:Y:S02]  /*00d0*/  LDCU.64 UR8, c[0x0][0x888] ;  /* 0x00011100ff0877ac */ /* 0x000e640008000a00 */
[----:B-1----:R-:W-:-:S04]  /*00e0*/  UISETP.NE.U32.AND UP0, UPT, UR8, URZ, UPT ;  /* 0x000000ff0800728c */ /* 0x002fc8000bf05070 */
[----:B------:R-:W-:-:S09]  /*00f0*/  UISETP.NE.AND.EX UP0, UPT, UR9, URZ, UPT, UP0 ;  /* 0x000000ff0900728c */ /* 0x000fd2000bf05300 */
[----:B------:R-:W-:Y:S05]  /*0100*/  BRA.U !UP0, `(.L_x_1) ;  /* 0x0000000108107547 */ /* 0x000fea000b800000 */
[----:B------:R-:W1:Y:S02]  /*0110*/  LDC.64 R4, c[0x0][0x888] ;  /* 0x00022200ff047b82 */ /* 0x000e640000000a00 */
[----:B-1----:R1:W5:Y:S01]  /*0120*/  LDG.E R137, desc[UR52][R4.64] ;  /* 0x0000003404897981 */ /* 0x002362000c1e1900 */
[----:B------:R-:W-:Y:S01]  /*0130*/  HFMA2 R248, -RZ, RZ, 0, 5.9604644775390625e-08 ;  /* 0x00000001fff87431 */ /* 0x000fe200000001ff */
[----:B------:R-:W-:Y:S05]  /*0140*/  BRA `(.L_x_0) ;  /* 0x00000000000c7947 */ /* 0x000fea0003800000 */
.L_x_1:
[----:B------:R-:W1:Y:S01]  /*0150*/  LDCU UR4, c[0x0][0x880] ;  /* 0x00011000ff0477ac */ /* 0x000e620008000800 */
[----:B------:R-:W-:Y:S01]  /*0160*/  HFMA2 R248, -RZ, RZ, 0, 5.9604644775390625e-08 ;  /* 0x00000001fff87431 */ /* 0x000fe200000001ff */
[----:B-1----:R-:W-:Y:S02]  /*0170*/  MOV R137, UR4 ;  /* 0x0000000400897c02 */ /* 0x002fe40008000f00 */
.L_x_0:
[----:B------:R-:W2:Y:S02]  /*0180*/  LDCU.64 UR8, c[0x0][0x8b0] ;  /* 0x00011600ff0877ac */ /* 0x000ea40008000a00 */
[----:B--2---:R-:W-:-:S04]  /*0190*/  UISETP.NE.U32.AND UP0, UPT, UR8, URZ, UPT ;  /* 0x000000ff0800728c */ /* 0x004fc8000bf05070 */
[----:B------:R-:W-:-:S09]  /*01a0*/  UISETP.NE.AND.EX UP0, UPT, UR9, URZ, UPT, UP0 ;  /* 0x000000ff0900728c */ /* 0x000fd2000bf05300 */
[----:B------:R-:W-:Y:S05]  /*01b0*/  BRA.U UP0, `(.L_x_2) ;  /* 0x0000000100247547 */ /* 0x000fea000b800000 */
[----:B------:R-:W2:Y:S02]  /*01c0*/  LDCU.64 UR8, c[0x0][0x8a8] ;  /* 0x00011500ff0877ac */ /* 0x000ea40008000a00 */
[----:B--2---:R-:W-:-:S04]  /*01d0*/  UISETP.NE.U32.AND UP0, UPT, UR8, URZ, UPT ;  /* 0x000000ff0800728c */ /* 0x004fc8000bf05070 */
[----:B------:R-:W-:-:S09]  /*01e0*/  UISETP.NE.AND.EX UP0, UPT, UR9, URZ, UPT, UP0 ;  /* 0x000000ff0900728c */ /* 0x000fd2000bf05300 */
[----:B------:R-:W-:Y:S05]  /*01f0*/  BRA.U !UP0, `(.L_x_3) ;  /* 0x00000001080c7547 */ /* 0x000fea000b800000 */
[----:B-1----:R-:W1:Y:S02]  /*0200*/  LDC.64 R4, c[0x0][0x8a8] ;  /* 0x00022a00ff047b82 */ /* 0x002e640000000a00 */
[----:B-1----:R2:W5:Y:S01]  /*0210*/  LDG.E R136, desc[UR52][R4.64] ;  /* 0x0000003404887981 */ /* 0x002562000c1e1900 */
[----:B------:R-:W-:Y:S05]  /*0220*/  BRA `(.L_x_2) ;  /* 0x0000000000087947 */ /* 0x000fea0003800000 */
.L_x_3:
[----:B------:R-:W2:Y:S02]  /*0230*/  LDCU UR4, c[0x0][0x8a0] ;  /* 0x00011400ff0477ac */ /* 0x000ea40008000800 */
[----:B--2---:R-:W-:Y:S02]  /*0240*/  MOV R136, UR4 ;  /* 0x0000000400887c02 */ /* 0x004fe40008000f00 */
.L_x_2:
[----:B------:R-:W-:Y:S01]  /*0250*/  IMAD.U32 R2, RZ, RZ, UR5 ;  /* 0x00000005ff027e24 */ /* 0x000fe2000f8e00ff */
[----:B------:R-:W-:Y:S04]  /*0260*/  BSSY.RECONVERGENT B0, `(.L_x_4) ;  /* 0x000000c000007945 */ /* 0x000fe80003800200 */
[C---:B------:R-:W-:Y:S02]  /*0270*/  ISETP.NE.OR P1, PT, R2.reuse, 0x1, !P3 ;  /* 0x000000010200780c */ /* 0x040fe40005f25670 */
[----:B------:R-:W-:-:S11]  /*0280*/  ISETP.NE.OR P0, PT, R2, 0x3, !P3 ;  /* 0x000000030200780c */ /* 0x000fd60005f05670 */
[----:B------:R-:W-:Y:S05]  /*0290*/  @P1 BRA `(.L_x_5) ;  /* 0x0000000000201947 */ /* 0x000fea0003800000 */
[----:B------:R-:W3:Y:S02]  /*02a0*/  LDCU.64 UR8, c[0x0][0x348] ;  /* 0x00006900ff0877ac */ /* 0x000ee40008000a00 */
[----:B---3--:R-:W-:Y:S02]  /*02b0*/  UIADD3 UR10, UP1, UPT, UR8, 0x80, URZ ;  /* 0x00000080080a7890 */ /* 0x008fe4000ff3e0ff */
[----:B------:R-:W-:Y:S02]  /*02c0*/  UIADD3 UR8, UP0, UPT, UR8, 0x180, URZ ;  /* 0x0000018008087890 */ /* 0x000fe4000ff1e0ff */
[----:B------:R-:W-:Y:S02]  /*02d0*/  UIADD3.X UR11, UPT, UPT, URZ, UR9, URZ, UP1, !UPT ;  /* 0x00000009ff0b7290 */ /* 0x000fe40008ffe4ff */
[----:B------:R-:W-:-:S07]  /*02e0*/  UIADD3.X UR9, UPT, UPT, URZ, UR9, URZ, UP0, !UPT ;  /* 0x00000009ff097290 */ /* 0x000fce00087fe4ff */
[----:B------:R3:W-:Y:S02]  /*02f0*/  UTMACCTL.PF [UR10] ;  /* 0x000000000a0079b9 */ /* 0x0007e40008040000 */
[----:B------:R3:W-:Y:S02]  /*0300*/  UTMACCTL.PF [UR8] ;  /* 0x00000000080079b9 */ /* 0x0007e40008040000 */
[----:B---3--:R-:W-:Y:S01]  /*0310*/  NOP ;  /* 0x0000000000007918 */ /* 0x008fe20000000000 */
.L_x_5:
[----:B------:R-:W-:Y:S05]  /*0320*/  BSYNC.RECONVERGENT B0 ;  /* 0x0000000000007941 */ /* 0x000fea0003800200 */
.L_x_4:
[----:B------:R-:W-:Y:S04]  /*0330*/  BSSY.RECONVERGENT B0, `(.L_x_6) ;  /* 0x000000a000007945 */ /* 0x000fe80003800200 */
        /* <DEDUP_REMOVED lines=9> */
.L_x_7:
[----:B------:R-:W-:Y:S05]  /*03d0*/  BSYNC.RECONVERGENT B0 ;  /* 0x0000000000007941 */ /* 0x000fea0003800200 */
.L_x_6:
[----:B------:R-:W3:Y:S01]  /*03e0*/  LDCU.64 UR8, c[0x0][0x888] ;  /* 0x00011100ff0877ac */ /* 0x000ee20008000a00 */
[----:B------:R-:W-:Y:S02]  /*03f0*/  UISETP.EQ.U32.AND UP1, UPT, UR6, URZ, UPT ;  /* 0x000000ff0600728c */ /* 0x000fe4000bf22070 */
[----:B------:R-:W-:Y:S02]  /*0400*/  UPLOP3.LUT UP3, UPT, UPT, UPT, UPT, 0x80, 0x8 ;  /* 0x000000000008789c */ /* 0x000fe40003f6f070 */
[----:B---3--:R-:W-:-:S04]  /*0410*/  UISETP.NE.U32.AND UP0, UPT, UR8, URZ, UPT ;  /* 0x000000ff0800728c */ /* 0x008fc8000bf05070 */
[----:B------:R-:W-:-:S04]  /*0420*/  UISETP.NE.AND.EX UP2, UPT, UR9, URZ, UPT, UP0 ;  /* 0x000000ff0900728c */ /* 0x000fc8000bf45300 */
[----:B------:R-:W-:-:S04]  /*0430*/  UISETP.EQ.OR.EX UP4, UPT, UR7, URZ, !UP2, UP1 ;  /* 0x000000ff0700728c */ /* 0x000fc8000d782710 */
[----:B------:R-:W-:-:S06]  /*0440*/  UP2UR UR4, UPR, URZ, 0x10 ;  /* 0x00000010ff047883 */ /* 0x000fcc0008000000 */
[----:B------:R-:W-:-:S05]  /*0450*/  MOV R0, UR4 ;  /* 0x0000000400007c02 */ /* 0x000fca0008000f00 */
[----:B------:R3:W-:Y:S01]  /*0460*/  STL [R1+0x18], R0 ;  /* 0x0000180001007387 */ /* 0x0007e20000100800 */
[----:B------:R-:W-:Y:S05]  /*0470*/  BRA.U !UP4, `(.L_x_8) ;  /* 0x000000010c207547 */ /* 0x000fea000b800000 */
[----:B------:R-:W-:Y:S01]  /*0480*/  UISETP.NE.U32.AND UP1, UPT, UR6, URZ, UPT ;  /* 0x000000ff0600728c */ /* 0x000fe2000bf25070 */
[----:B-----5:R-:W-:Y:S01]  /*0490*/  FSETP.NEU.AND P0, PT, R137, RZ, PT ;  /* 0x000000ff8900720b */ /* 0x020fe20003f0d000 */
[----:B------:R-:W-:Y:S02]  /*04a0*/  USEL UR4, URZ, 0xffffffff, UP2 ;  /* 0xffffffffff047887 */ /* 0x000fe40009000000 */
[----:B------:R-:W-:-:S10]  /*04b0*/  UISETP.NE.AND.EX UP1, UPT, UR7, URZ, UPT, UP1 ;  /* 0x000000ff0700728c */ /* 0x000fd4000bf25310 */
[----:B------:R-:W-:Y:S01]  /*04c0*/  VOTEU.ANY UP0, P0 ;  /* 0x0000000000ff7886 */ /* 0x000fe20000000100 */
[----:B------:R-:W-:-:S04]  /*04d0*/  @!UP1 USEL UR4, URZ, 0xffffffff, UP0 ;  /* 0xffffffffff049887 */ /* 0x000fc80008000000 */
[----:B------:R-:W-:-:S04]  /*04e0*/  ULOP3.LUT UR4, UR4, 0x1, URZ, 0xc0, !UPT ;  /* 0x0000000104047892 */ /* 0x000fc8000f8ec0ff */
[----:B------:R-:W-:-:S11]  /*04f0*/  UISETP.NE.U32.AND UP3, UPT, UR4, 0x1, UPT ;  /* 0x000000010400788c */ /* 0x000fd6000bf65070 */
.L_x_8:
[----:B---3--:R-:W3:Y:S02]  /*0500*/  SHFL.IDX PT, R0, R3, RZ, 0x1f ;  /* 0x00001fff03007589 */ /* 0x008ee400000e0000 */
[----:B---3--:R-:W-:-:S13]  /*0510*/  ISETP.NE.AND P0, PT, R0, RZ, PT ;  /* 0x000000ff0000720c */ /* 0x008fda0003f05270 */
[----:B------:R-:W-:Y:S05]  /*0520*/  @P0 BRA `(.L_x_9) ;  /* 0x0000000000840947 */ /* 0x000fea0003800000 */
[----:B------:R-:W-:Y:S01]  /*0530*/  ELECT P0, URZ, PT ;  /* 0x0000000000ff782f */ /* 0x000fe20003800000 */
[----:B------:R-:W-:-:S12]  /*0540*/  BSSY.RECONVERGENT B0, `(.L_x_9) ;  /* 0x000001f000007945 */ /* 0x000fd80003800200 */
[----:B------:R-:W-:Y:S05]  /*0550*/  @!P0 BRA `(.L_x_10) ;  /* 0x0000000000748947 */ /* 0x000fea0003800000 */
[----:B------:R-:W3:Y:S01]  /*0560*/  S2UR UR7, SR_CgaCtaId ;  /* 0x00000000000779c3 */ /* 0x000ee20000008800 */
[----:B------:R-:W-:Y:S01]  /*0570*/  UMOV UR8, 0x400 ;  /* 0x0000040000087882 */ /* 0x000fe20000000000 */
[----:B------:R-:W-:Y:S01]  /*0580*/  UMOV UR6, 0x1 ;  /* 0x0000000100067882 */ /* 0x000fe20000000000 */
[----:B------:R-:W-:Y:S02]  /*0590*/  UMOV UR4, 0x2 ;  /* 0x0000000200047882 */ /* 0x000fe40000000000 */
[----:B------:R-:W-:-:S04]  /*05a0*/  UIADD3 UR10, UPT, UPT, -UR4, 0x100000, URZ ;  /* 0x00100000040a7890 */ /* 0x000fc8000fffe1ff */
[----:B------:R-:W-:Y:S02]  /*05b0*/  USHF.L.U32 UR11, UR10, 0xb, URZ ;  /* 0x0000000b0a0b7899 */ /* 0x000fe400080006ff */
[----:B------:R-:W-:Y:S02]  /*05c0*/  USHF.L.U32 UR10, UR10, 0x1, URZ ;  /* 0x000000010a0a7899 */ /* 0x000fe400080006ff */
[----:B---3--:R-:W-:Y:S02]  /*05d0*/  ULEA UR7, UR7, UR8, 0x18 ;  /* 0x0000000807077291 */ /* 0x008fe4000f8ec0ff */
[----:B------:R-:W-:-:S04]  /*05e0*/  UIADD3 UR8, UPT, UPT, -UR6, 0x100000, URZ ;  /* 0x0010000006087890 */ /* 0x000fc8000fffe1ff */
[----:B------:R-:W-:Y:S02]  /*05f0*/  USHF.L.U32 UR9, UR8, 0xb, URZ ;  /* 0x0000000b08097899 */ /* 0x000fe400080006ff */
[----:B------:R-:W-:Y:S01]  /*0600*/  USHF.L.U32 UR8, UR8, 0x1, URZ ;  /* 0x0000000108087899 */ /* 0x000fe200080006ff */
[----:B------:R-:W3:Y:S11]  /*0610*/  FENCE.VIEW.ASYNC.S ;  /* 0x00000000000073c6 */ /* 0x000ef60000000000 */
[----:B---3--:R3:W4:Y:S01]  /*0620*/  SYNCS.EXCH.64 URZ, [UR7], UR8 ;  /* 0x0000000807ff75b2 */ /* 0x0087220008000100 */
[----:B------:R3:W1:Y:S01]  /*0630*/  SYNCS.EXCH.64 URZ, [UR7+0x40], UR10 ;  /* 0x0000400a07ff75b2 */ /* 0x0006620008000100 */
        /* <DEDUP_REMOVED lines=13> */
[----:B------:R3:W1:Y:S02]  /*0710*/  SYNCS.EXCH.64 URZ, [UR7+0x78], UR10 ;  /* 0x0000780a07ff75b2 */ /* 0x0006640008000100 */
[----:B---3--:R-:W-:Y:S01]  /*0720*/  NOP ;  /* 0x0000000000007918 */ /* 0x008fe20000000000 */
.L_x_10:
[----:B------:R-:W-:Y:S05]  /*0730*/  BSYNC.RECONVERGENT B0 ;  /* 0x0000000000007941 */ /* 0x000fea0003800200 */
.L_x_9:
[----:B------:R-:W3:Y:S01]  /*0740*/  SHFL.IDX PT, R0, R3, RZ, 0x1f ;  /* 0x00001fff03007589 */ /* 0x000ee200000e0000 */
[----:B------:R-:W-:Y:S01]  /*0750*/  NOP ;  /* 0x0000000000007918 */ /* 0x000fe20000000000 */
[----:B---3--:R-:W-:-:S13]  /*0760*/  ISETP.NE.AND P0, PT, R0, 0x1, PT ;  /* 0x000000010000780c */ /* 0x008fda0003f05270 */
[----:B------:R-:W-:Y:S05]  /*0770*/  @P0 BRA `(.L_x_11) ;  /* 0x0000000000480947 */ /* 0x000fea0003800000 */
[----:B------:R-:W3:Y:S01]  /*0780*/  S2UR UR7, SR_CgaCtaId ;  /* 0x00000000000779c3 */ /* 0x000ee20000008800 */
[----:B------:R-:W-:Y:S01]  /*0790*/  UMOV UR8, 0x400 ;  /* 0x0000040000087882 */ /* 0x000fe20000000000 */
[----:B------:R-:W-:Y:S01]  /*07a0*/  UMOV UR6, 0x20 ;  /* 0x0000002000067882 */ /* 0x000fe20000000000 */
[----:B------:R-:W-:Y:S01]  /*07b0*/  UMOV UR4, 0x80 ;  /* 0x0000008000047882 */ /* 0x000fe20000000000 */
[----:B------:R-:W-:Y:S01]  /*07c0*/  ELECT P0, URZ, PT ;  /* 0x0000000000ff782f */ /* 0x000fe20003800000 */
        /* <DEDUP_REMOVED lines=8> */
[----:B---3--:R3:W1:Y:S01]  /*0850*/  SYNCS.EXCH.64 URZ, [UR7+0x80], UR8 ;  /* 0x0000800807ff75b2 */ /* 0x0086620008000100 */
[----:B------:R3:W1:Y:S01]  /*0860*/  SYNCS.EXCH.64 URZ, [UR7+0x90], UR10 ;  /* 0x0000900a07ff75b2 */ /* 0x0006620008000100 */
[----:B------:R3:W1:Y:S01]  /*0870*/  SYNCS.EXCH.64 URZ, [UR7+0x88], UR8 ;  /* 0x0000880807ff75b2 */ /* 0x0006620008000100 */
[----:B------:R3:W1:Y:S01]  /*0880*/  SYNCS.EXCH.64 URZ, [UR7+0x98], UR10 ;  /* 0x0000980a07ff75b2 */ /* 0x0006620008000100 */
[----:B------:R-:W-:Y:S01]  /*0890*/  NOP ;  /* 0x0000000000007918 */ /* 0x000fe20000000000 */
.L_x_11:
[----:B------:R-:W2:Y:S01]  /*08a0*/  SHFL.IDX PT, R0, R3, RZ, 0x1f ;  /* 0x00001fff03007589 */ /* 0x000ea200000e0000 */
[----:B------:R-:W-:Y:S01]  /*08b0*/  NOP ;  /* 0x0000000000007918 */ /* 0x000fe20000000000 */
[----:B--2---:R-:W-:-:S13]  /*08c0*/  ISETP.NE.AND P0, PT, R0, 0x3, PT ;  /* 0x000000030000780c */ /* 0x004fda0003f05270 */
[----:B------:R-:W-:Y:S05]  /*08d0*/  @P0 BRA `(.L_x_12) ;  /* 0x0000000000300947 */ /* 0x000fea0003800000 */
[----:B------:R-:W2:Y:S01]  /*08e0*/  S2UR UR6, SR_CgaCtaId ;  /* 0x00000000000679c3 */ /* 0x000ea20000008800 */
[----:B---3--:R-:W-:Y:S01]  /*08f0*/  UMOV UR7, 0x400 ;  /* 0x0000040000077882 */ /* 0x008fe20000000000 */
[----:B------:R-:W-:Y:S01]  /*0900*/  UMOV UR4, 0x20 ;  /* 0x0000002000047882 */ /* 0x000fe20000000000 */
[----:B------:R-:W-:Y:S01]  /*0910*/  ELECT P0, URZ, PT ;  /* 0x0000000000ff782f */ /* 0x000fe20003800000 */
[----:B------:R-:W-:-:S04]  /*0920*/  UIADD3 UR8, UPT, UPT, -UR4, 0x100000, URZ ;  /* 0x0010000004087890 */ /* 0x000fc8000fffe1ff */
[----:B------:R-:W-:Y:S02]  /*0930*/  USHF.L.U32 UR9, UR8, 0xb, URZ ;  /* 0x0000000b08097899 */ /* 0x000fe400080006ff */
[----:B------:R-:W-:Y:S02]  /*0940*/  USHF.L.U32 UR8, UR8, 0x1, URZ ;  /* 0x0000000108087899 */ /* 0x000fe400080006ff */
[----:B--2---:R-:W-:Y:S01]  /*0950*/  ULEA UR6, UR6, UR7, 0x18 ;  /* 0x0000000706067291 */ /* 0x004fe2000f8ec0ff */
[----:B------:R-:W2:Y:S11]  /*0960*/  FENCE.VIEW.ASYNC.S ;  /* 0x00000000000073c6 */ /* 0x000eb60000000000 */
[----:B--2---:R2:W3:Y:S01]  /*0970*/  SYNCS.EXCH.64 URZ, [UR6+0xa0], UR8 ;  /* 0x0000a00806ff75b2 */ /* 0x0044e20008000100 */
[----:B------:R2:W1:Y:S01]  /*0980*/  SYNCS.EXCH.64 URZ, [UR6+0xa8], UR8 ;  /* 0x0000a80806ff75b2 */ /* 0x0004620008000100 */
[----:B------:R-:W-:Y:S01]  /*0990*/  NOP ;  /* 0x0000000000007918 */ /* 0x000fe20000000000 */
.L_x_12:
[----:B------:R-:W4:Y:S01]  /*09a0*/  SHFL.IDX PT, R0, R3, RZ, 0x1f ;  /* 0x00001fff03007589 */ /* 0x000f2200000e0000 */
[----:B------:R-:W-:Y:S01]  /*09b0*/  NOP ;  /* 0x0000000000007918 */ /* 0x000fe20000000000 */
[----:B----4-:R-:W-:-:S13]  /*09c0*/  ISETP.NE.AND P0, PT, R0, 0x4, PT ;  /* 0x000000040000780c */ /* 0x010fda0003f05270 */
[----:B------:R-:W-:Y:S05]  /*09d0*/  @P0 BRA `(.L_x_13) ;  /* 0x00000000004c0947 */ /* 0x000fea0003800000 */
[----:B--2---:R-:W2:Y:S01]  /*09e0*/  S2UR UR6, SR_CgaCtaId ;  /* 0x00000000000679c3 */ /* 0x004ea20000008800 */
[----:B---3--:R-:W-:Y:S01]  /*09f0*/  UMOV UR8, 0x1e0 ;  /* 0x000001e000087882 */ /* 0x008fe20000000000 */
[----:B------:R-:W-:Y:S01]  /*0a00*/  UMOV UR7, 0x400 ;  /* 0x0000040000077882 */ /* 0x000fe20000000000 */
[----:B------:R-:W-:Y:S01]  /*0a10*/  USEL UR8, UR8, 0x1a0, UP3 ;  /* 0x000001a008087887 */ /* 0x000fe20009800000 */
[----:B------:R-:W-:Y:S01]  /*0a20*/  UMOV UR4, 0x1 ;  /* 0x0000000100047882 */ /* 0x000fe20000000000 */
[----:B------:R-:W-:Y:S01]  /*0a30*/  ELECT P0, URZ, PT ;  /* 0x0000000000ff782f */ /* 0x000fe20003800000 */
[----:B------:R-:W-:-:S04]  /*0a40*/  UIADD3 UR10, UPT, UPT, -UR4, 0x100000, URZ ;  /* 0x00100000040a7890 */ /* 0x000fc8000fffe1ff */
[----:B------:R-:W-:Y:S02]  /*0a50*/  USHF.L.U32 UR11, UR10, 0xb, URZ ;  /* 0x0000000b0a0b7899 */ /* 0x000fe400080006ff */
[----:B------:R-:W-:Y:S02]  /*0a60*/  USHF.L.U32 UR10, UR10, 0x1, URZ ;  /* 0x000000010a0a7899 */ /* 0x000fe400080006ff */
[----:B------:R-:W-:-:S04]  /*0a70*/  UIADD3 UR8, UPT, UPT, -UR8, 0x100000, URZ ;  /* 0x0010000008087890 */ /* 0x000fc8000fffe1ff */
[----:B------:R-:W-:Y:S02]  /*0a80*/  USHF.L.U32 UR9, UR8, 0xb, URZ ;  /* 0x0000000b08097899 */ /* 0x000fe400080006ff */
[----:B------:R-:W-:Y:S02]  /*0a90*/  USHF.L.U32 UR8, UR8, 0x1, URZ ;  /* 0x0000000108087899 */ /* 0x000fe400080006ff */
[----:B--2---:R-:W-:Y:S01]  /*0aa0*/  ULEA UR6, UR6, UR7, 0x18 ;  /* 0x0000000706067291 */ /* 0x004fe2000f8ec0ff */
[----:B------:R-:W2:Y:S11]  /*0ab0*/  FENCE.VIEW.ASYNC.S ;  /* 0x00000000000073c6 */ /* 0x000eb60000000000 */
[----:B--2---:R4:W2:Y:S01]  /*0ac0*/  SYNCS.EXCH.64 URZ, [UR6+0xb0], UR10 ;  /* 0x0000b00a06ff75b2 */ /* 0x0048a20008000100 */
[----:B------:R4:W3:Y:S01]  /*0ad0*/  SYNCS.EXCH.64 URZ, [UR6+0xc0], UR8 ;  /* 0x0000c00806ff75b2 */ /* 0x0008e20008000100 */
[----:B------:R4:W1:Y:S01]  /*0ae0*/  SYNCS.EXCH.64 URZ, [UR6+0xb8], UR10 ;  /* 0x0000b80a06ff75b2 */ /* 0x0008620008000100 */
[----:B------:R4:W1:Y:S02]  /*0af0*/  SYNCS.EXCH.64 URZ, [UR6+0xc8], UR8 ;  /* 0x0000c80806ff75b2 */ /* 0x0008640008000100 */
[----:B----4-:R-:W-:Y:S01]  /*0b00*/  NOP ;  /* 0x0000000000007918 */ /* 0x010fe20000000000 */
.L_x_13:
[----:B------:R-:W4:Y:S01]  /*0b10*/  SHFL.IDX PT, R0, R3, RZ, 0x1f ;  /* 0x00001fff03007589 */ /* 0x000f2200000e0000 */
[----:B------:R-:W-:Y:S01]  /*0b20*/  NOP ;  /* 0x0000000000007918 */ /* 0x000fe20000000000 */
[----:B----4-:R-:W-:-:S13]  /*0b30*/  ISETP.NE.AND P0, PT, R0, 0x5, PT ;  /* 0x000000050000780c */ /* 0x010fda0003f05270 */
[----:B------:R-:W-:Y:S05]  /*0b40*/  @P0 BRA `(.L_x_14) ;  /* 0x0000000000580947 */ /* 0x000fea0003800000 */
[----:B---3--:R-:W3:Y:S01]  /*0b50*/  S2UR UR7, SR_CgaCtaId ;  /* 0x00000000000779c3 */ /* 0x008ee20000008800 */
[----:B--2---:R-:W-:Y:S01]  /*0b60*/  UMOV UR8, 0x400 ;  /* 0x0000040000087882 */ /* 0x004fe20000000000 */
        /* <DEDUP_REMOVED lines=10> */
[----:B------:R-:W2:Y:S11]  /*0c10*/  FENCE.VIEW.ASYNC.S ;  /* 0x00000000000073c6 */ /* 0x000eb60000000000 */
[----:B--2---:R4:W2:Y:S01]  /*0c20*/  SYNCS.EXCH.64 URZ, [UR7+0xd0], UR8 ;  /* 0x0000d00807ff75b2 */ /* 0x0048a20008000100 */
[----:B------:R4:W3:Y:S01]  /*0c30*/  SYNCS.EXCH.64 URZ, [UR7+0xf0], UR10 ;  /* 0x0000f00a07ff75b2 */ /* 0x0008e20008000100 */
[----:B------:R4:W1:Y:S01]  /*0c40*/  SYNCS.EXCH.64 URZ, [UR7+0xd8], UR8 ;  /* 0x0000d80807ff75b2 */ /* 0x0008620008000100 */
[----:B------:R4:W1:Y:S01]  /*0c50*/  SYNCS.EXCH.64 URZ, [UR7+0xf8], UR10 ;  /* 0x0000f80a07ff75b2 */ /* 0x0008620008000100 */
[----:B------:R4:W1:Y:S01]  /*0c60*/  SYNCS.EXCH.64 URZ, [UR7+0xe0], UR8 ;  /* 0x0000e00807ff75b2 */ /* 0x0008620008000100 */
[----:B------:R4:W1:Y:S01]  /*0c70*/  SYNCS.EXCH.64 URZ, [UR7+0x100], UR10 ;  /* 0x0001000a07ff75b2 */ /* 0x0008620008000100 */
[----:B------:R4:W1:Y:S01]  /*0c80*/  SYNCS.EXCH.64 URZ, [UR7+0xe8], UR8 ;  /* 0x0000e80807ff75b2 */ /* 0x0008620008000100 */
[----:B------:R4:W1:Y:S02]  /*0c90*/  SYNCS.EXCH.64 URZ, [UR7+0x108], UR10 ;  /* 0x0001080a07ff75b2 */ /* 0x0008640008000100 */
[----:B----4-:R-:W-:Y:S01]  /*0ca0*/  NOP ;  /* 0x0000000000007918 */ /* 0x010fe20000000000 */
.L_x_14:
[----:B------:R-:W4:Y:S01]  /*0cb0*/  SHFL.IDX PT, R0, R3, RZ, 0x1f ;  /* 0x00001fff03007589 */ /* 0x000f2200000e0000 */
[----:B---3--:R-:W3:Y:S01]  /*0cc0*/  S2UR UR7, SR_CgaCtaId ;  /* 0x00000000000779c3 */ /* 0x008ee20000008800 */
[----:B------:R-:W-:Y:S01]  /*0cd0*/  NOP ;  /* 0x0000000000007918 */ /* 0x000fe20000000000 */
[----:B----4-:R-:W-:-:S13]  /*0ce0*/  ISETP.NE.AND P0, PT, R0, 0x3, PT ;  /* 0x000000030000780c */ /* 0x010fda0003f05270 */
[----:B---3--:R-:W-:Y:S05]  /*0cf0*/  @P0 BRA `(.L_x_15) ;  /* 0x0000000000340947 */ /* 0x008fea0003800000 */
[----:B--2---:R-:W-:Y:S01]  /*0d00*/  UMOV UR6, 0x400 ;  /* 0x0000040000067882 */ /* 0x004fe20000000000 */
[----:B------:R-:W-:Y:S01]  /*0d10*/  UMOV UR4, 0x20 ;  /* 0x0000002000047882 */ /* 0x000fe20000000000 */
[----:B------:R-:W-:Y:S02]  /*0d20*/  ULEA UR6, UR7, UR6, 0x18 ;  /* 0x0000000607067291 */ /* 0x000fe4000f8ec0ff */
[----:B------:R-:W-:-:S04]  /*0d30*/  UIADD3 UR8, UPT, UPT, -UR4, 0x100000, URZ ;  /* 0x0010000004087890 */ /* 0x000fc8000fffe1ff */
[----:B------:R-:W-:Y:S02]  /*0d40*/  USHF.L.U32 UR9, UR8, 0xb, URZ ;  /* 0x0000000b08097899 */ /* 0x000fe400080006ff */
[----:B------:R-:W-:Y:S01]  /*0d50*/  USHF.L.U32 UR8, UR8, 0x1, URZ ;  /* 0x0000000108087899 */ /* 0x000fe200080006ff */
[----:B------:R-:W-:Y:S01]  /*0d60*/  ELECT P0, URZ, PT ;  /* 0x0000000000ff782f */ /* 0x000fe20003800000 */
[----:B------:R-:W2:Y:S10]  /*0d70*/  FENCE.VIEW.ASYNC.S ;  /* 0x00000000000073c6 */ /* 0x000eb40000000000 */
[----:B--2---:R3:W4:Y:S01]  /*0d80*/  SYNCS.EXCH.64 URZ, [UR6+0x110], UR8 ;  /* 0x0001100806ff75b2 */ /* 0x0047220008000100 */
[----:B------:R3:W2:Y:S01]  /*0d90*/  SYNCS.EXCH.64 URZ, [UR6+0x120], UR8 ;  /* 0x0001200806ff75b2 */ /* 0x0006a20008000100 */
[----:B------:R3:W1:Y:S01]  /*0da0*/  SYNCS.EXCH.64 URZ, [UR6+0x118], UR8 ;  /* 0x0001180806ff75b2 */ /* 0x0006620008000100 */
[----:B------:R3:W1:Y:S02]  /*0db0*/  SYNCS.EXCH.64 URZ, [UR6+0x128], UR8 ;  /* 0x0001280806ff75b2 */ /* 0x0006640008000100 */
[----:B---3--:R-:W-:Y:S01]  /*0dc0*/  NOP ;  /* 0x0000000000007918 */ /* 0x008fe20000000000 */
.L_x_15:
[----:B--2---:R-:W2:Y:S01]  /*0dd0*/  LDCU UR6, c[0x0][0x36c] ;  /* 0x00006d80ff0677ac */ /* 0x004ea20008000800 */
[----:B------:R-:W-:Y:S01]  /*0de0*/  ISETP.NE.OR P3, PT, R2, 0x2, !P3 ;  /* 0x000000020200780c */ /* 0x000fe20005f65670 */
[----:B------:R-:W-:Y:S01]  /*0df0*/  NOP ;  /* 0x0000000000007918 */ /* 0x000fe20000000000 */
[----:B------:R-:W-:Y:S01]  /*0e00*/  LOP3.LUT R14, R6, 0x1f, RZ, 0xc0, !PT ;  /* 0x0000001f060e7812 */ /* 0x000fe200078ec0ff */
[----:B------:R-:W-:Y:S02]  /*0e10*/  UISETP.NE.AND UP4, UPT, UR5, 0x2, UPT ;  /* 0x000000020500788c */ /* 0x000fe4000bf85270 */
[----:B------:R-:W-:Y:S02]  /*0e20*/  UISETP.NE.AND UP5, UPT, UR5, URZ, UPT ;  /* 0x000000ff0500728c */ /* 0x000fe4000bfa5270 */
[----:B--2---:R-:W-:-:S09]  /*0e30*/  UISETP.EQ.U32.AND UP0, UPT, UR6, 0x1, UPT ;  /* 0x000000010600788c */ /* 0x004fd2000bf02070 */
[----:B------:R-:W-:Y:S05]  /*0e40*/  BRA.U !UP0, `(.L_x_16) ;  /* 0x0000000108087547 */ /* 0x000fea000b800000 */
[----:B-1--4-:R-:W-:Y:S01]  /*0e50*/  UCGABAR_ARV ;  /* 0x00000000000079c7 */ /* 0x012fe20008000000 */
[----:B------:R-:W-:Y:S05]  /*0e60*/  BRA `(.L_x_17) ;  /* 0x0000000000047947 */ /* 0x000fea0003800000 */
.L_x_16:
[----:B-1--4-:R-:W-:Y:S01]  /*0e70*/  NOP ;  /* 0x0000000000007918 */ /* 0x012fe20000000000 */
.L_x_17:
[----:B------:R-:W1:Y:S01]  /*0e80*/  S2UR UR11, SR_CTAID.X ;  /* 0x00000000000b79c3 */ /* 0x000e620000002500 */
[----:B------:R-:W-:-:S05]  /*0e90*/  CS2R.32 R3, SR_CgaSize ;  /* 0x0000000000037805 */ /* 0x000fca0000008a00 */
[----:B------:R-:W-:-:S05]  /*0ea0*/  IMAD R3, R3, -0xa0, RZ ;  /* 0xffffff6003037824 */ /* 0x000fca00078e02ff */
[----:B------:R-:W-:-:S14]  /*0eb0*/  R2UR UR8, R3 ;  /* 0x00000000030872ca */ /* 0x000fdc00000e0000 */
[----:B------:R-:W2:Y:S01]  /*0ec0*/  LDCU UR8, c[0x0][UR8+0x2b0] ;  /* 0x00005600080877ac */ /* 0x000ea20008000800 */
[----:B------:R-:W-:Y:S02]  /*0ed0*/  PRMT R4, RZ, 0x7610, R4 ;  /* 0x00007610ff047816 */ /* 0x000fe40000000004 */
[----:B------:R-:W-:-:S05]  /*0ee0*/  CS2R.32 R3, SR_CgaSize ;  /* 0x0000000000037805 */ /* 0x000fca0000008a00 */
[----:B------:R-:W-:-:S05]  /*0ef0*/  IMAD R3, R3, -0xa0, RZ ;  /* 0xffffff6003037824 */ /* 0x000fca00078e02ff */
[----:B------:R-:W-:-:S14]  /*0f00*/  R2UR UR4, R3 ;  /* 0x00000000030472ca */ /* 0x000fdc00000e0000 */
[----:B------:R-:W3:Y:S01]  /*0f10*/  LDCU UR4, c[0x0][UR4+0x2b4] ;  /* 0x00005680040477ac */ /* 0x000ee20008000800 */
[----:B------:R-:W4:Y:S01]  /*0f20*/  S2UR UR9, SR_CTAID.Y ;  /* 0x00000000000979c3 */ /* 0x000f220000002600 */
[----:B------:R-:W-:-:S05]  /*0f30*/  CS2R.32 R3, SR_CgaSize ;  /* 0x0000000000037805 */ /* 0x000fca0000008a00 */
[----:B------:R-:W-:-:S05]  /*0f40*/  IMAD R3, R3, -0xa0, RZ ;  /* 0xffffff6003037824 */ /* 0x000fca00078e02ff */
[----:B------:R-:W-:-:S14]  /*0f50*/  R2UR UR10, R3 ;  /* 0x00000000030a72ca */ /* 0x000fdc00000e0000 */
[----:B------:R-:W3:Y:S01]  /*0f60*/  LDCU UR10, c[0x0][UR10+0x2a0] ;  /* 0x000054000a0a77ac */ /* 0x000ee20008000800 */
[----:B------:R-:W3:Y:S01]  /*0f70*/  LDCU UR15, c[0x0][0xb24] ;  /* 0x00016480ff0f77ac */ /* 0x000ee20008000800 */
[----:B------:R-:W3:Y:S01]  /*0f80*/  S2UR UR36, SR_CTAID.Z ;  /* 0x00000000002479c3 */ /* 0x000ee20000002700 */
[----:B------:R-:W3:Y:S01]  /*0f90*/  LDCU UR13, c[0x0][0xb24] ;  /* 0x00016480ff0d77ac */ /* 0x000ee20008000800 */
[----:B------:R-:W3:Y:S01]  /*0fa0*/  LDCU UR12, c[0x0][0xb30] ;  /* 0x00016600ff0c77ac */ /* 0x000ee20008000800 */
[----:B-1----:R-:W-:Y:S01]  /*0fb0*/  I2FP.F32.U32 R0, UR11 ;  /* 0x0000000b00007c45 */ /* 0x002fe20008201000 */
[----:B------:R-:W-:-:S04]  /*0fc0*/  UMOV UR55, UR11 ;  /* 0x0000000b00377c82 */ /* 0x000fc80008000000 */
[----:B--2---:R-:W-:Y:S01]  /*0fd0*/  FMUL R0, R0, UR8 ;  /* 0x0000000800007c20 */ /* 0x004fe20008400000 */
[----:B------:R-:W-:-:S05]  /*0fe0*/  CS2R.32 R3, SR_CgaSize ;  /* 0x0000000000037805 */ /* 0x000fca0000008a00 */
[----:B------:R-:W-:-:S05]  /*0ff0*/  IMAD R3, R3, -0xa0, RZ ;  /* 0xffffff6003037824 */ /* 0x000fca00078e02ff */
[----:B------:R-:W-:-:S14]  /*1000*/  R2UR UR8, R3 ;  /* 0x00000000030872ca */ /* 0x000fdc00000e0000 */
[----:B------:R-:W1:Y:S01]  /*1010*/  LDCU UR8, c[0x0][UR8+0x2a4] ;  /* 0x00005480080877ac */ /* 0x000e620008000800 */
[----:B----4-:R-:W-:Y:S01]  /*1020*/  I2FP.F32.U32 R3, UR9 ;  /* 0x0000000900037c45 */ /* 0x010fe20008201000 */
[----:B------:R3:W2:Y:S01]  /*1030*/  F2I.U32.TRUNC.NTZ R2, R0 ;  /* 0x0000000000027305 */ /* 0x0006a2000020f000 */
[----:B------:R-:W-:-:S03]  /*1040*/  UMOV UR54, UR9 ;  /* 0x0000000900367c82 */ /* 0x000fc60008000000 */
[----:B---3--:R-:W-:Y:S01]  /*1050*/  FMUL R0, R3, UR4 ;  /* 0x0000000403007c20 */ /* 0x008fe20008400000 */
[----:B--2---:R-:W-:Y:S01]  /*1060*/  R2UR UR49, R2 ;  /* 0x00000000023172ca */ /* 0x004fe200000e0000 */
[----:B------:R-:W-:-:S04]  /*1070*/  ULOP3.LUT UR4, UR7, 0x1, URZ, 0xc0, !UPT ;  /* 0x0000000107047892 */ /* 0x000fc8000f8ec0ff */
[----:B------:R-:W2:Y:S01]  /*1080*/  F2I.U32.TRUNC.NTZ R0, R0 ;  /* 0x0000000000007305 */ /* 0x000ea2000020f000 */
[----:B------:R-:W-:-:S04]  /*1090*/  UISETP.NE.U32.AND UP6, UPT, UR4, 0x1, UPT ;  /* 0x000000010400788c */ /* 0x000fc8000bfc5070 */
[----:B------:R-:W-:-:S03]  /*10a0*/  USEL UR4, URZ, 0xf00, UP6 ;  /* 0x00000f00ff047887 */ /* 0x000fc6000b000000 */
[----:B------:R-:W-:-:S04]  /*10b0*/  UIADD3 UR49, UPT, UPT, -UR49, URZ, URZ ;  /* 0x000000ff31317290 */ /* 0x000fc8000fffe1ff */
[----:B------:R-:W-:Y:S01]  /*10c0*/  UIMAD UR49, UR10, UR49, UR11 ;  /* 0x000000310a3172a4 */ /* 0x000fe2000f8e020b */
[----:B--2---:R-:W-:-:S13]  /*10d0*/  R2UR UR48, R0 ;  /* 0x00000000003072ca */ /* 0x004fda00000e0000 */
[----:B------:R-:W-:-:S04]  /*10e0*/  UIADD3 UR48, UPT, UPT, -UR48, URZ, URZ ;  /* 0x000000ff30307290 */ /* 0x000fc8000fffe1ff */
[----:B-1----:R-:W-:Y:S01]  /*10f0*/  UIMAD UR48, UR8, UR48, UR9 ;  /* 0x00000030083072a4 */ /* 0x002fe2000f8e0209 */
[----:B------:R-:W-:Y:S11]  /*1100*/  BRA.U UP5, `(.L_x_18) ;  /* 0x0000000105287547 */ /* 0x000ff6000b800000 */
[----:B------:R-:W-:-:S04]  /*1110*/  UISETP.NE.AND UP0, UPT, UR48, URZ, UPT ;  /* 0x000000ff3000728c */ /* 0x000fc8000bf05270 */
[----:B------:R-:W-:Y:S02]  /*1120*/  USEL UR8, URZ, 0x2, UP0 ;  /* 0x00000002ff087887 */ /* 0x000fe40008000000 */
[----:B------:R-:W-:-:S04]  /*1130*/  UISETP.NE.AND UP0, UPT, UR48, URZ, UPT ;  /* 0x000000ff3000728c */ /* 0x000fc8000bf05270 */
[----:B------:R-:W-:-:S04]  /*1140*/  UISETP.EQ.OR UP0, UPT, UR49, URZ, !UP0 ;  /* 0x000000ff3100728c */ /* 0x000fc8000c702670 */
[----:B------:R-:W-:Y:S02]  /*1150*/  USEL UR9, URZ, 0x1, !UP0 ;  /* 0x00000001ff097887 */ /* 0x000fe4000c000000 */
[----:B------:R-:W-:-:S04]  /*1160*/  UISETP.NE.AND UP0, UPT, UR49, 0x1, UPT ;  /* 0x000000013100788c */ /* 0x000fc8000bf05270 */
[----:B------:R-:W-:-:S04]  /*1170*/  USEL UR8, UR8, 0x2, UP0 ;  /* 0x0000000208087887 */ /* 0x000fc80008000000 */
[----:B------:R-:W-:-:S06]  /*1180*/  UIADD3 UR8, UPT, UPT, UR9, UR8, URZ ;  /* 0x0000000809087290 */ /* 0x000fcc000fffe0ff */
[----:B------:R-:W-:-:S04]  /*1190*/  MOV R0, UR8 ;  /* 0x0000000800007c02 */ /* 0x000fc80008000f00 */
[----:B------:R-:W-:-:S07]  /*11a0*/  PRMT R4, R0, 0x7610, R4 ;  /* 0x0000761000047816 */ /* 0x000fce0000000004 */
.L_x_18:
[----:B------:R-:W-:-:S09]  /*11b0*/  UISETP.GE.AND UP0, UPT, UR15, 0x1, UPT ;  /* 0x000000010f00788c */ /* 0x000fd2000bf06270 */
[----:B------:R-:W-:Y:S05]  /*11c0*/  BRA.U !UP0, `(.L_x_19) ;  /* 0x0000000108d47547 */ /* 0x000fea000b800000 */
[----:B------:R-:W1:Y:S01]  /*11d0*/  LDCU.128 UR8, c[0x0][0xb10] ;  /* 0x00016200ff0877ac */ /* 0x000e620008000c00 */
[----:B------:R-:W2:Y:S01]  /*11e0*/  LDCU UR14, c[0x0][0xb0c] ;  /* 0x00016180ff0e77ac */ /* 0x000ea20008000800 */
[----:B------:R-:W3:Y:S01]  /*11f0*/  LDCU UR16, c[0x0][0x370] ;  /* 0x00006e00ff1077ac */ /* 0x000ee20008000800 */
[----:B------:R-:W4:Y:S01]  /*1200*/  LDCU UR17, c[0x0][0x374] ;  /* 0x00006e80ff1177ac */ /* 0x000f220008000800 */
[----:B------:R-:W-:Y:S02]  /*1210*/  UISETP.NE.AND UP1, UPT, UR15, 0x1, UPT ;  /* 0x000000010f00788c */ /* 0x000fe4000bf25270 */
[----:B-1----:R-:W-:Y:S02]  /*1220*/  UIMAD.WIDE.U32 UR18, UR55, UR8, URZ ;  /* 0x00000008371272a5 */ /* 0x002fe4000f8e00ff */
[----:B------:R-:W-:Y:S02]  /*1230*/  UIMAD.WIDE.U32 UR22, UR54, UR11, URZ ;  /* 0x0000000b361672a5 */ /* 0x000fe4000f8e00ff */
[----:B--2---:R-:W-:-:S03]  /*1240*/  UISETP.NE.AND UP0, UPT, UR14, 0x1, UPT ;  /* 0x000000010e00788c */ /* 0x004fc6000bf05270 */
[----:B------:R-:W-:Y:S01]  /*1250*/  UMOV UR18, UR19 ;  /* 0x0000001300127c82 */ /* 0x000fe20008000000 */
[----:B---3--:R-:W-:Y:S01]  /*1260*/  UIMAD.WIDE.U32 UR20, UR16, UR8, URZ ;  /* 0x00000008101472a5 */ /* 0x008fe2000f8e00ff */
[----:B------:R-:W1:Y:S01]  /*1270*/  LDCU UR8, c[0x0][0xb20] ;  /* 0x00016400ff0877ac */ /* 0x000e620008000800 */
[----:B------:R-:W-:-:S05]  /*1280*/  USHF.R.U32.HI UR18, URZ, UR9, UR18 ;  /* 0x00000009ff127299 */ /* 0x000fca0008011612 */
[----:B------:R-:W-:Y:S02]  /*1290*/  UMOV UR20, UR21 ;  /* 0x0000001500147c82 */ /* 0x000fe40008000000 */
[----:B------:R-:W-:Y:S02]  /*12a0*/  @UP0 USHF.R.U32.HI UR16, URZ, UR9, UR20 ;  /* 0x00000009ff100299 */ /* 0x000fe40008011614 */
[----:B------:R-:W-:Y:S02]  /*12b0*/  USEL UR18, UR55, UR18, !UP0 ;  /* 0x0000001237127287 */ /* 0x000fe4000c000000 */
[----:B------:R-:W-:Y:S02]  /*12c0*/  UISETP.NE.AND UP0, UPT, UR10, 0x1, UPT ;  /* 0x000000010a00788c */ /* 0x000fe4000bf05270 */
[----:B----4-:R-:W-:-:S03]  /*12d0*/  UIMAD.WIDE.U32 UR20, UR17, UR11, URZ ;  /* 0x0000000b111472a5 */ /* 0x010fc6000f8e00ff */
[----:B------:R-:W-:Y:S02]  /*12e0*/  UMOV UR11, UR23 ;  /* 0x00000017000b7c82 */ /* 0x000fe40008000000 */
[----:B-1----:R-:W-:Y:S02]  /*12f0*/  USHF.R.U32.HI UR11, URZ, UR8, UR11 ;  /* 0x00000008ff0b7299 */ /* 0x002fe4000801160b */
[----:B------:R-:W-:Y:S02]  /*1300*/  UMOV UR20, UR21 ;  /* 0x0000001500147c82 */ /* 0x000fe40008000000 */
[----:B------:R-:W-:Y:S01]  /*1310*/  @UP0 USHF.R.U32.HI UR17, URZ, UR8, UR20 ;  /* 0x00000008ff110299 */ /* 0x000fe20008011614 */
[----:B------:R-:W1:Y:S01]  /*1320*/  LDCU.64 UR8, c[0x0][0xb28] ;  /* 0x00016500ff0877ac */ /* 0x000e620008000a00 */
[----:B------:R-:W-:Y:S02]  /*1330*/  USEL UR11, UR54, UR11, !UP0 ;  /* 0x0000000b360b7287 */ /* 0x000fe4000c000000 */
[----:B-1----:R-:W-:-:S02]  /*1340*/  UIMAD.WIDE.U32 UR22, UR17, UR8, URZ ;  /* 0x00000008111672a5 */ /* 0x002fc4000f8e00ff */
[----:B------:R-:W-:-:S05]  /*1350*/  UIMAD.WIDE.U32 UR20, UR16, UR8, URZ ;  /* 0x00000008101472a5 */ /* 0x000fca000f8e00ff */
[----:B------:R-:W-:Y:S01]  /*1360*/  UMOV UR19, UR23 ;  /* 0x0000001700137c82 */ /* 0x000fe20008000000 */
[----:B------:R-:W-:Y:S02]  /*1370*/  UIMAD.WIDE.U32 UR22, UR11, UR8, URZ ;  /* 0x000000080b1672a5 */ /* 0x000fe4000f8e00ff */
[----:B------:R-:W-:Y:S01]  /*1380*/  @UP1 USHF.R.U32.HI UR17, URZ, UR9, UR19 ;  /* 0x00000009ff111299 */ /* 0x000fe20008011613 */
[----:B------:R-:W-:Y:S02]  /*1390*/  UMOV UR20, UR21 ;  /* 0x0000001500147c82 */ /* 0x000fe40008000000 */
[----:B------:R-:W-:Y:S02]  /*13a0*/  @UP1 USHF.R.U32.HI UR16, URZ, UR9, UR20 ;  /* 0x00000009ff101299 */ /* 0x000fe40008011614 */
[----:B------:R-:W-:Y:S02]  /*13b0*/  UIMAD UR17, UR17, UR15, URZ ;  /* 0x0000000f111172a4 */ /* 0x000fe4000f8e02ff */
[----:B------:R-:W-:-:S02]  /*13c0*/  UIMAD UR19, UR16, UR15, URZ ;  /* 0x0000000f101372a4 */ /* 0x000fc4000f8e02ff */
[----:B------:R-:W-:Y:S02]  /*13d0*/  UISETP.GE.AND UP0, UPT, UR11, UR17, UPT ;  /* 0x000000110b00728c */ /* 0x000fe4000bf06270 */
[----:B------:R-:W-:Y:S02]  /*13e0*/  UIMAD.WIDE.U32 UR20, UR18, UR8, URZ ;  /* 0x00000008121472a5 */ /* 0x000fe4000f8e00ff */
[----:B------:R-:W-:Y:S01]  /*13f0*/  UISETP.GE.OR UP0, UPT, UR18, UR19, UP0 ;  /* 0x000000131200728c */ /* 0x000fe20008706670 */
[----:B------:R-:W-:Y:S01]  /*1400*/  UMOV UR8, UR23 ;  /* 0x0000001700087c82 */ /* 0x000fe20008000000 */
[----:B------:R-:W-:Y:S02]  /*1410*/  UIADD3 UR17, UPT, UPT, -UR18, URZ, URZ ;  /* 0x000000ff12117290 */ /* 0x000fe4000fffe1ff */
[----:B------:R-:W-:Y:S02]  /*1420*/  USHF.R.U32.HI UR8, URZ, UR9, UR8 ;  /* 0x00000009ff087299 */ /* 0x000fe40008011608 */
[----:B------:R-:W-:-:S05]  /*1430*/  UIMAD UR17, UR14, UR17, UR55 ;  /* 0x000000110e1172a4 */ /* 0x000fca000f8e0237 */
[----:B------:R-:W-:Y:S02]  /*1440*/  @!UP0 UMOV UR19, UR21 ;  /* 0x0000001500138c82 */ /* 0x000fe40008000000 */
[----:B------:R-:W-:Y:S02]  /*1450*/  @!UP0 USHF.R.U32.HI UR19, URZ, UR9, UR19 ;  /* 0x00000009ff138299 */ /* 0x000fe40008011613 */
[----:B------:R-:W-:Y:S02]  /*1460*/  USEL UR9, UR11, UR8, !UP1 ;  /* 0x000000080b097287 */ /* 0x000fe4000c800000 */
[----:B------:R-:W-:Y:S02]  /*1470*/  @!UP0 USEL UR19, UR18, UR19, !UP1 ;  /* 0x0000001312138287 */ /* 0x000fe4000c800000 */
[----:B------:R-:W-:-:S04]  /*1480*/  UIADD3 UR8, UPT, UPT, -UR9, URZ, URZ ;  /* 0x000000ff09087290 */ /* 0x000fc8000fffe1ff */
[----:B------:R-:W-:-:S04]  /*1490*/  UIMAD UR8, UR15, UR8, UR11 ;  /* 0x000000080f0872a4 */ /* 0x000fc8000f8e020b */
[----:B------:R-:W-:Y:S02]  /*14a0*/  @!UP0 UIMAD UR8, UR8, UR16, UR19 ;  /* 0x00000010080882a4 */ /* 0x000fe4000f8e0213 */
[----:B------:R-:W-:Y:S02]  /*14b0*/  @!UP0 UIADD3 UR19, UPT, UPT, UR9, -UR19, URZ ;  /* 0x8000001309138290 */ /* 0x000fe4000fffe0ff */
[----:B------:R-:W-:Y:S02]  /*14c0*/  UIADD3 UR9, UPT, UPT, -UR11, URZ, URZ ;  /* 0x000000ff0b097290 */ /* 0x000fe4000fffe1ff */
[----:B------:R-:W-:Y:S02]  /*14d0*/  @!UP0 UIMAD UR11, UR19, UR15, UR18 ;  /* 0x0000000f130b82a4 */ /* 0x000fe4000f8e0212 */
[----:B------:R-:W-:Y:S01]  /*14e0*/  UIMAD UR9, UR10, UR9, UR54 ;  /* 0x000000090a0972a4 */ /* 0x000fe2000f8e0236 */
[----:B------:R-:W-:-:S03]  /*14f0*/  @!UP0 UMOV UR18, UR8 ;  /* 0x0000000800128c82 */ /* 0x000fc60008000000 */
[----:B------:R-:W-:Y:S02]  /*1500*/  UIMAD UR54, UR11, UR10, UR9 ;  /* 0x0000000a0b3672a4 */ /* 0x000fe4000f8e0209 */
[----:B------:R-:W-:-:S12]  /*1510*/  UIMAD UR55, UR18, UR14, UR17 ;  /* 0x0000000e123772a4 */ /* 0x000fd8000f8e0211 */
.L_x_19:
[----:B------:R-:W-:-:S09]  /*1520*/  UISETP.NE.AND UP0, UPT, UR12, 0x1, UPT ;  /* 0x000000010c00788c */ /* 0x000fd2000bf05270 */
[----:B------:R-:W-:Y:S05]  /*1530*/  BRA.U UP0, `(.L_x_20) ;  /* 0x0000000100447547 */ /* 0x000fea000b800000 */
[----:B------:R-:W1:Y:S01]  /*1540*/  LDCU.128 UR8, c[0x0][0xb10] ;  /* 0x00016200ff0877ac */ /* 0x000e620008000c00 */
[----:B------:R-:W2:Y:S01]  /*1550*/  LDCU UR12, c[0x0][0xb0c] ;  /* 0x00016180ff0c77ac */ /* 0x000ea20008000800 */
[----:B-1----:R-:W-:Y:S02]  /*1560*/  UIMAD.WIDE.U32 UR14, UR55, UR8, URZ ;  /* 0x00000008370e72a5 */ /* 0x002fe4000f8e00ff */
[----:B--2---:R-:W-:-:S05]  /*1570*/  UISETP.NE.AND UP0, UPT, UR12, 0x1, UPT ;  /* 0x000000010c00788c */ /* 0x004fca000bf05270 */
[----:B------:R-:W-:Y:S01]  /*1580*/  UMOV UR8, UR15 ;  /* 0x0000000f00087c82 */ /* 0x000fe20008000000 */
[----:B------:R-:W-:Y:S02]  /*1590*/  UIMAD.WIDE.U32 UR14, UR54, UR11, URZ ;  /* 0x0000000b360e72a5 */ /* 0x000fe4000f8e00ff */
[----:B------:R-:W-:Y:S01]  /*15a0*/  USHF.R.U32.HI UR9, URZ, UR9, UR8 ;  /* 0x00000009ff097299 */ /* 0x000fe20008011608 */
[----:B------:R-:W1:Y:S04]  /*15b0*/  LDCU UR8, c[0x0][0xb20] ;  /* 0x00016400ff0877ac */ /* 0x000e680008000800 */
[----:B------:R-:W-:Y:S01]  /*15c0*/  UMOV UR11, UR15 ;  /* 0x0000000f000b7c82 */ /* 0x000fe20008000000 */
[----:B------:R-:W-:Y:S02]  /*15d0*/  USEL UR9, UR55, UR9, !UP0 ;  /* 0x0000000937097287 */ /* 0x000fe4000c000000 */
[----:B------:R-:W-:-:S02]  /*15e0*/  UISETP.NE.AND UP0, UPT, UR10, 0x1, UPT ;  /* 0x000000010a00788c */ /* 0x000fc4000bf05270 */
[----:B-1----:R-:W-:-:S04]  /*15f0*/  USHF.R.U32.HI UR8, URZ, UR8, UR11 ;  /* 0x00000008ff087299 */ /* 0x002fc8000801160b */
[----:B------:R-:W-:-:S04]  /*1600*/  USEL UR8, UR54, UR8, !UP0 ;  /* 0x0000000836087287 */ /* 0x000fc8000c000000 */
[----:B------:R-:W-:Y:S02]  /*1610*/  UIADD3 UR11, UPT, UPT, UR9, -UR8, URZ ;  /* 0x80000008090b7290 */ /* 0x000fe4000fffe0ff */
[----:B------:R-:W-:Y:S02]  /*1620*/  UIADD3 UR8, UPT, UPT, -UR9, UR8, URZ ;  /* 0x0000000809087290 */ /* 0x000fe4000fffe1ff */
[----:B------:R-:W-:Y:S02]  /*1630*/  UIMAD UR54, UR11, UR10, UR54 ;  /* 0x0000000a0b3672a4 */ /* 0x000fe4000f8e0236 */
[----:B------:R-:W-:-:S12]  /*1640*/  UIMAD UR55, UR8, UR12, UR55 ;  /* 0x0000000c083772a4 */ /* 0x000fd8000f8e0237 */
.L_x_20:
[----:B------:R-:W-:Y:S02]  /*1650*/  UISETP.EQ.U32.AND UP0, UPT, UR6, 0x1, UPT ;  /* 0x000000010600788c */ /* 0x000fe4000bf02070 */
[----:B------:R-:W-:-:S07]  /*1660*/  UISETP.NE.AND UP1, UPT, UR5, 0x2, UPT ;  /* 0x000000020500788c */ /* 0x000fce000bf25270 */
[----:B------:R-:W-:Y:S05]  /*1670*/  BRA.U !UP0, `(.L_x_21) ;  /* 0x00000001080c7547 */ /* 0x000fea000b800000 */
[----:B------:R-:W-:Y:S01]  /*1680*/  UCGABAR_WAIT ;  /* 0x0000000000007dc7 */ /* 0x000fe20008000000 */
[----:B------:R-:W-:Y:S01]  /*1690*/  CCTL.IVALL ;  /* 0x00000000ff00798f */ /* 0x000fe20002000000 */
[----:B------:R-:W-:Y:S05]  /*16a0*/  BRA `(.L_x_22) ;  /* 0x0000000000047947 */ /* 0x000fea0003800000 */
.L_x_21:
[----:B------:R-:W-:Y:S06]  /*16b0*/  BAR.SYNC.DEFER_BLOCKING 0x0 ;  /* 0x0000000000007b1d */ /* 0x000fec0000010000 */
.L_x_22:
[----:B------:R-:W-:Y:S05]  /*16c0*/  BRA.U UP1, `(.L_x_23) ;  /* 0x0000001501507547 */ /* 0x000fea000b800000 */
[----:B------:R-:W1:Y:S01]  /*16d0*/  LDCU UR6, c[0x0][0x38c] ;  /* 0x00007180ff0677ac */ /* 0x000e620008000800 */
[----:B------:R-:W-:Y:S01]  /*16e0*/  PLOP3.LUT P1, PT, PT, PT, UP3, 0x80, 0x8 ;  /* 0x000000000008781c */ /* 0x000fe20003f2f038 */
[----:B------:R-:W-:Y:S01]  /*16f0*/  HFMA2 R12, -RZ, RZ, 0, 0 ;  /* 0x00000000ff0c7431 */ /* 0x000fe200000001ff */
[----:B------:R-:W-:Y:S01]  /*1700*/  ISETP.EQ.OR P2, PT, R14, RZ, P3 ;  /* 0x000000ff0e00720c */ /* 0x000fe20001f42670 */
[----:B------:R-:W-:Y:S01]  /*1710*/  UISETP.NE.AND UP0, UPT, UR5, URZ, UPT ;  /* 0x000000ff0500728c */ /* 0x000fe2000bf05270 */
[----:B------:R-:W-:Y:S01]  /*1720*/  PLOP3.LUT P1, PT, P1, PT, PT, 0x8, 0x80 ;  /* 0x000000000080781c */ /* 0x000fe20000f2e170 */
[----:B------:R-:W-:Y:S01]  /*1730*/  USEL UR15, URZ, 0x1, UP4 ;  /* 0x00000001ff0f7887 */ /* 0x000fe2000a000000 */
[----:B------:R-:W-:Y:S01]  /*1740*/  IMAD.MOV.U32 R0, RZ, RZ, 0x1 ;  /* 0x00000001ff007424 */ /* 0x000fe200078e00ff */
[----:B------:R-:W-:Y:S01]  /*1750*/  UMOV UR14, 0x400 ;  /* 0x00000400000e7882 */ /* 0x000fe20000000000 */
[----:B------:R-:W-:Y:S01]  /*1760*/  IMAD.MOV.U32 R9, RZ, RZ, RZ ;  /* 0x000000ffff097224 */ /* 0x000fe200078e00ff */
[----:B------:R-:W-:Y:S01]  /*1770*/  USEL UR15, UR15, 0x2, UP0 ;  /* 0x000000020f0f7887 */ /* 0x000fe20008000000 */
[----:B------:R-:W-:Y:S01]  /*1780*/  IMAD.MOV.U32 R10, RZ, RZ, RZ ;  /* 0x000000ffff0a7224 */ /* 0x000fe200078e00ff */
[----:B------:R-:W-:Y:S01]  /*1790*/  ULEA UR14, UR7, UR14, 0x18 ;  /* 0x0000000e070e7291 */ /* 0x000fe2000f8ec0ff */
[----:B------:R-:W-:Y:S01]  /*17a0*/  MOV R11, 0x1 ;  /* 0x00000001000b7802 */ /* 0x000fe20000000f00 */
[----:B------:R-:W2:Y:S01]  /*17b0*/  LDCU UR22, c[0x0][0x370] ;  /* 0x00006e00ff1677ac */ /* 0x000ea20008000800 */
[----:B-1----:R-:W-:Y:S01]  /*17c0*/  UIADD3 UR26, UPT, UPT, UR6, 0x1f, URZ ;  /* 0x0000001f061a7890 */ /* 0x002fe2000fffe0ff */
[----:B------:R-:W1:Y:S03]  /*17d0*/  LDCU.64 UR28, c[0x0][0x348] ;  /* 0x00006900ff1c77ac */ /* 0x000e660008000a00 */
[----:B------:R-:W-:-:S02]  /*17e0*/  USHF.R.S32.HI UR5, URZ, 0x1f, UR26 ;  /* 0x0000001fff057899 */ /* 0x000fc4000801141a */
[----:B------:R-:W-:Y:S02]  /*17f0*/  USHF.R.U32.HI UR23, URZ, 0x5, UR4 ;  /* 0x00000005ff177899 */ /* 0x000fe40008011604 */
[----:B------:R-:W-:Y:S02]  /*1800*/  ULEA.HI UR26, UR5, UR26, URZ, 0x5 ;  /* 0x0000001a051a7291 */ /* 0x000fe4000f8f28ff */
[----:B------:R-:W-:Y:S02]  /*1810*/  UIADD3 UR5, UPT, UPT, UR6, -0x1, URZ ;  /* 0xffffffff06057890 */ /* 0x000fe4000fffe0ff */
[----:B------:R-:W-:Y:S02]  /*1820*/  USHF.R.S32.HI UR26, URZ, 0x5, UR26 ;  /* 0x00000005ff1a7899 */ /* 0x000fe4000801141a */
[----:B------:R-:W-:Y:S02]  /*1830*/  UISETP.GE.U32.AND UP1, UPT, UR5, -0x3f, UPT ;  /* 0xffffffc10500788c */ /* 0x000fe4000bf26070 */
[----:B------:R-:W-:-:S02]  /*1840*/  UISETP.LT.U32.AND UP0, UPT, UR26, 0x8, UPT ;  /* 0x000000081a00788c */ /* 0x000fc4000bf01070 */
[----:B------:R-:W-:Y:S02]  /*1850*/  UIADD3 UR5, UPT, UPT, UR14, 0x1e00, URZ ;  /* 0x00001e000e057890 */ /* 0x000fe4000fffe0ff */
[----:B------:R-:W-:Y:S02]  /*1860*/  USEL UR25, UR26, 0x8, UP0 ;  /* 0x000000081a197887 */ /* 0x000fe40008000000 */
[----:B------:R-:W-:Y:S02]  /*1870*/  @UP6 UIADD3 UR5, UPT, UPT, UR14, URZ, URZ ;  /* 0x000000ff0e056290 */ /* 0x000fe4000fffe0ff */
[----:B------:R-:W-:Y:S02]  /*1880*/  UIADD3 UR27, UPT, UPT, UR25, -0x1, URZ ;  /* 0xffffffff191b7890 */ /* 0x000fe4000fffe0ff */
[----:B------:R-:W-:Y:S02]  /*1890*/  @UP1 UIADD3 UR27, UPT, UPT, UR25, URZ, URZ ;  /* 0x000000ff191b1290 */ /* 0x000fe4000fffe0ff */
[----:B------:R-:W-:Y:S01]  /*18a0*/  UIADD3 UR24, UPT, UPT, UR6, 0x3e, URZ ;  /* 0x0000003e06187890 */ /* 0x000fe2000fffe0ff */
[----:B------:R-:W3:Y:S01]  /*18b0*/  LDCU UR21, c[0x0][0x374] ;  /* 0x00006e80ff1577ac */ /* 0x000ee20008000800 */
[----:B------:R-:W-:-:S02]  /*18c0*/  UIADD3 UR5, UPT, UPT, UR5, 0x17300, URZ ;  /* 0x0001730005057890 */ /* 0x000fc4000fffe0ff */
[----:B------:R-:W-:Y:S02]  /*18d0*/  UIADD3 UR38, UPT, UPT, UR26, -UR25, URZ ;  /* 0x800000191a267290 */ /* 0x000fe4000fffe0ff */
[----:B------:R-:W-:Y:S01]  /*18e0*/  UIADD3 UR27, UPT, UPT, UR27, 0x1, URZ ;  /* 0x000000011b1b7890 */ /* 0x000fe2000fffe0ff */
[----:B-12---:R-:W-:-:S11]  /*18f0*/  UMOV UR37, URZ ;  /* 0x000000ff00257c82 */ /* 0x006fd60008000000 */
.L_x_43:
[----:B------:R-:W-:-:S09]  /*1900*/  UISETP.NE.AND UP0, UPT, UR7, URZ, UPT ;  /* 0x000000ff0700728c */ /* 0x000fd2000bf05270 */
[----:B------:R-:W-:Y:S05]  /*1910*/  BRA.U UP0, `(.L_x_24) ;  /* 0x0000000100287547 */ /* 0x000fea000b800000 */
[----:B------:R-:W-:Y:S02]  /*1920*/  LEA R2, R10, UR14, 0x3 ;  /* 0x0000000e0a027c11 */ /* 0x000fe4000f8e18ff */
[----:B------:R-:W-:-:S04]  /*1930*/  SHF.L.U32 R3, R11, 0x1f, RZ ;  /* 0x0000001f0b037819 */ /* 0x000fc800000006ff */
[----:B------:R-:W1:Y:S02]  /*1940*/  SYNCS.PHASECHK.TRANS64.TRYWAIT P0, [R2+URZ+0x120], R3 ;  /* 0x00012003020075a7 */ /* 0x000e6400080011ff */
[----:B-1----:R-:W-:Y:S05]  /*1950*/  @!P0 BRA `(.L_x_25) ;  /* 0x0000008c00048947 */ /* 0x002fea0003800000 */
.L_x_128:
[----:B------:R1:W-:Y:S02]  /*1960*/  SYNCS.ARRIVE.TRANS64.A1T0 RZ, [R2+URZ+0x110], RZ ;  /* 0x000110ff02ff79a7 */ /* 0x0003e400081000ff */
[----:B-1----:R-:W-:-:S05]  /*1970*/  VIADD R2, R10, 0x1 ;  /* 0x000000010a027836 */ /* 0x002fca0000000000 */
[----:B------:R-:W-:-:S04]  /*1980*/  ISETP.NE.AND P0, PT, R2, 0x2, PT ;  /* 0x000000020200780c */ /* 0x000fc80003f05270 */
[----:B------:R-:W-:Y:S02]  /*1990*/  SEL R3, RZ, 0x1, P0 ;  /* 0x00000001ff037807 */ /* 0x000fe40000000000 */
[----:B------:R-:W-:Y:S02]  /*19a0*/  SEL R10, R2, RZ, P0 ;  /* 0x000000ff020a7207 */ /* 0x000fe40000000000 */
[----:B------:R-:W-:-:S07]  /*19b0*/  LOP3.LUT R11, R11, R3, RZ, 0x3c, !PT ;  /* 0x000000030b0b7212 */ /* 0x000fce00078e3cff */
.L_x_24:
[----:B------:R-:W-:Y:S01]  /*19c0*/  ULEA UR6, UR37, UR14, 0x3 ;  /* 0x0000000e25067291 */ /* 0x000fe2000f8e18ff */
[----:B------:R-:W-:Y:S01]  /*19d0*/  SHF.L.U32 R2, R0, 0x1f, RZ ;  /* 0x0000001f00027819 */ /* 0x000fe200000006ff */
[----:B------:R-:W-:Y:S02]  /*19e0*/  UISETP.GE.U32.AND UP0, UPT, UR24, 0x3f, UPT ;  /* 0x0000003f1800788c */ /* 0x000fe4000bf06070 */
[----:B------:R-:W-:Y:S02]  /*19f0*/  USHF.L.U32 UR35, UR55, 0x6, URZ ;  /* 0x0000000637237899 */ /* 0x000fe400080006ff */
[----:B------:R-:W-:Y:S01]  /*1a00*/  UIMAD UR19, UR54, 0xf0, UR23 ;  /* 0x000000f0361378a4 */ /* 0x000fe2000f8e0217 */
[----:B------:R-:W-:Y:S02]  /*1a10*/  UMOV UR32, URZ ;  /* 0x000000ff00207c82 */ /* 0x000fe40008000000 */
[----:B------:R1:W2:Y:S02]  /*1a20*/  SYNCS.PHASECHK.TRANS64.TRYWAIT P0, [UR6+0x40], R2 ;  /* 0x00004002ff0075a7 */ /* 0x0002a40008001106 */
[----:B------:R-:W-:Y:S07]  /*1a30*/  BRA.U !UP0, `(.L_x_26) ;  /* 0x0000000108c07547 */ /* 0x000fee000b800000 */
[----:B------:R-:W-:Y:S01]  /*1a40*/  UMOV UR9, URZ ;  /* 0x000000ff00097c82 */ /* 0x000fe20008000000 */
[----:B------:R-:W-:-:S05]  /*1a50*/  UMOV UR8, UR37 ;  /* 0x0000002500087c82 */ /* 0x000fca0008000000 */
.L_x_32:
[----:B--2---:R-:W-:Y:S01]  /*1a60*/  @!P3 MOV R3, 0x4c00 ;  /* 0x00004c000003b802 */ /* 0x004fe20000000f00 */
[----:B------:R-:W-:Y:S01]  /*1a70*/  ULEA UR33, UR8, UR14, 0x3 ;  /* 0x0000000e08217291 */ /* 0x000fe2000f8e18ff */
[----:B-12---:R-:W-:Y:S11]  /*1a80*/  @P0 BRA `(.L_x_27) ;  /* 0x00000000000c0947 */ /* 0x006ff60003800000 */
[----:B-1----:R-:W-:Y:S04]  /*1a90*/  SHF.L.U32 R2, R0, 0x1f, RZ ;  /* 0x0000001f00027819 */ /* 0x002fe800000006ff */
[----:B------:R-:W1:Y:S02]  /*1aa0*/  SYNCS.PHASECHK.TRANS64.TRYWAIT P0, [UR33+0x40], R2 ;  /* 0x00004002ff0075a7 */ /* 0x000e640008001121 */
[----:B-1----:R-:W-:Y:S05]  /*1ab0*/  @!P0 BRA `(.L_x_28) ;  /* 0x0000008800c08947 */ /* 0x002fea0003800000 */
.L_x_27:
[----:B------:R2:W-:Y:S01]  /*1ac0*/  @!P3 SYNCS.ARRIVE.TRANS64 RZ, [UR33], R3 ;  /* 0x00000003ffffb9a7 */ /* 0x0005e20008000021 */
[----:B------:R-:W-:Y:S04]  /*1ad0*/  ULOP3.LUT UR6, UR15, 0x2, URZ, 0xfc, !UPT ;  /* 0x000000020f067892 */ /* 0x000fe8000f8efcff */
[----:B------:R-:W-:Y:S09]  /*1ae0*/  UISETP.NE.AND UP0, UPT, UR6, 0x2, UPT ;  /* 0x000000020600788c */ /* 0x000ff2000bf05270 */
[----:B------:R-:W-:Y:S05]  /*1af0*/  BRA.U UP0, `(.L_x_29) ;  /* 0x0000000100047547 */ /* 0x000fea000b800000 */
[----:B---3--:R-:W-:Y:S05]  /*1b00*/  BPT.TRAP 0x1 ;  /* 0x000000040000795c */ /* 0x008fea0000300000 */
.L_x_29:
[----:B------:R-:W-:Y:S04]  /*1b10*/  BSSY.RECONVERGENT B0, `(.L_x_30) ;  /* 0x0000003000007945 */ /* 0x000fe80003800200 */
[----:B------:R-:W-:Y:S05]  /*1b20*/  @P2 BRA `(.L_x_31) ;  /* 0x0000000000042947 */ /* 0x000fea0003800000 */
[----:B---3--:R-:W-:Y:S05]  /*1b30*/  BPT.TRAP 0x1 ;  /* 0x000000040000795c */ /* 0x008fea0000300000 */
.L_x_31:
[----:B---3--:R-:W-:Y:S05]  /*1b40*/  BSYNC.RECONVERGENT B0 ;  /* 0x0000000000007941 */ /* 0x008fea0003800200 */
.L_x_30:
[----:B------:R-:W-:Y:S02]  /*1b50*/  UIADD3 UR37, UPT, UPT, UR8, 0x1, URZ ;  /* 0x0000000108257890 */ /* 0x000fe4000fffe0ff */
[----:B------:R-:W-:Y:S02]  /*1b60*/  ULEA UR32, UR8, UR14, 0xc ;  /* 0x0000000e08207291 */ /* 0x000fe4000f8e60ff */
[----:B------:R-:W-:Y:S02]  /*1b70*/  UISETP.NE.AND UP0, UPT, UR37, 0x8, UPT ;  /* 0x000000082500788c */ /* 0x000fe4000bf05270 */
[----:B------:R-:W-:Y:S02]  /*1b80*/  USHF.L.U32 UR34, UR9, 0x5, URZ ;  /* 0x0000000509227899 */ /* 0x000fe400080006ff */
[----:B------:R-:W-:Y:S02]  /*1b90*/  USEL UR10, URZ, 0x1, UP0 ;  /* 0x00000001ff0a7887 */ /* 0x000fe40008000000 */
[----:B------:R-:W-:Y:S02]  /*1ba0*/  USEL UR37, UR37, URZ, UP0 ;  /* 0x000000ff25257287 */ /* 0x000fe40008000000 */
[----:B------:R-:W-:Y:S02]  /*1bb0*/  UIADD3 UR32, UPT, UPT, UR32, 0xf300, URZ ;  /* 0x0000f30020207890 */ /* 0x000fe4000fffe0ff */
[----:B------:R-:W-:Y:S01]  /*1bc0*/  ULEA UR6, UR37, UR14, 0x3 ;  /* 0x0000000e25067291 */ /* 0x000fe2000f8e18ff */
[----:B------:R-:W-:Y:S01]  /*1bd0*/  LOP3.LUT R0, R0, UR10, RZ, 0x3c, !PT ;  /* 0x0000000a00007c12 */ /* 0x000fe2000f8e3cff */
[----:B------:R-:W-:Y:S02]  /*1be0*/  UIADD3 UR10, UP1, UPT, UR28, 0x80, URZ ;  /* 0x000000801c0a7890 */ /* 0x000fe4000ff3e0ff */
[----:B------:R-:W-:Y:S01]  /*1bf0*/  UIADD3 UR42, UP0, UPT, UR28, 0x180, URZ ;  /* 0x000001801c2a7890 */ /* 0x000fe2000ff1e0ff */
[----:B-1----:R-:W-:Y:S01]  /*1c00*/  SHF.L.U32 R2, R0, 0x1f, RZ ;  /* 0x0000001f00027819 */ /* 0x002fe200000006ff */
[----:B------:R-:W-:Y:S02]  /*1c10*/  UIADD3.X UR11, UPT, UPT, URZ, UR29, URZ, UP1, !UPT ;  /* 0x0000001dff0b7290 */ /* 0x000fe40008ffe4ff */
[----:B------:R-:W-:Y:S01]  /*1c20*/  UIADD3.X UR43, UPT, UPT, URZ, UR29, URZ, UP0, !UPT ;  /* 0x0000001dff2b7290 */ /* 0x000fe200087fe4ff */
[----:B------:R4:W1:Y:S01]  /*1c30*/  SYNCS.PHASECHK.TRANS64.TRYWAIT P0, [UR6+0x40], R2 ;  /* 0x00004002ff0075a7 */ /* 0x0008620008001106 */
[----:B------:R-:W-:Y:S02]  /*1c40*/  UIMAD UR6, UR8, 0x1e00, UR4 ;  /* 0x00001e00080678a4 */ /* 0x000fe4000f8e0204 */
[----:B------:R-:W-:Y:S01]  /*1c50*/  UIADD3 UR9, UPT, UPT, UR9, 0x1, URZ ;  /* 0x0000000109097890 */ /* 0x000fe2000fffe0ff */
[----:B------:R-:W-:Y:S01]  /*1c60*/  UMOV UR40, 0x0 ;  /* 0x0000000000287882 */ /* 0x000fe20000000000 */
[----:B------:R-:W-:Y:S01]  /*1c70*/  UMOV UR41, 0x10000000 ;  /* 0x1000000000297882 */ /* 0x000fe20000000000 */
[----:B------:R-:W-:Y:S01]  /*1c80*/  UMOV UR20, UR36 ;  /* 0x0000002400147c82 */ /* 0x000fe20008000000 */
[----:B------:R3:W-:Y:S01]  /*1c90*/  UTMALDG.3D [UR32], [UR10], desc[UR40] ;  /* 0x000028200a0075b4 */ /* 0x0007e20008011000 */
[----:B------:R-:W-:Y:S02]  /*1ca0*/  ULEA UR6, UR6, UR14, 0x1 ;  /* 0x0000000e06067291 */ /* 0x000fe4000f8e08ff */
[----:B------:R-:W-:Y:S02]  /*1cb0*/  UISETP.NE.AND UP0, UPT, UR9, UR27, UPT ;  /* 0x0000001b0900728c */ /* 0x000fe4000bf05270 */
[----:B------:R-:W-:Y:S01]  /*1cc0*/  UIADD3 UR16, UPT, UPT, UR6, 0x17300, URZ ;  /* 0x0001730006107890 */ /* 0x000fe2000fffe0ff */
[----:B------:R-:W-:Y:S02]  /*1cd0*/  UMOV UR17, UR33 ;  /* 0x0000002100117c82 */ /* 0x000fe40008000000 */
[----:B------:R-:W-:Y:S01]  /*1ce0*/  UMOV UR6, 0x30000 ;  /* 0x0003000000067882 */ /* 0x000fe20000000000 */
[----:B------:R-:W-:Y:S01]  /*1cf0*/  UMOV UR18, UR34 ;  /* 0x0000002200127c82 */ /* 0x000fe20008000000 */
[----:B------:R-:W-:Y:S04]  /*1d00*/  UMOV UR8, UR37 ;  /* 0x0000002500087c82 */ /* 0x000fe80008000000 */
[----:B------:R4:W-:Y:S01]  /*1d10*/  UTMALDG.3D.MULTICAST [UR16], [UR42], UR6, desc[UR40] ;  /* 0x000028102a0073b4 */ /* 0x0009e20008011806 */
[----:B---3--:R-:W-:Y:S01]  /*1d20*/  UMOV UR32, UR27 ;  /* 0x0000001b00207c82 */ /* 0x008fe20008000000 */
[----:B----4-:R-:W-:Y:S05]  /*1d30*/  BRA.U UP0, `(.L_x_32) ;  /* 0xfffffffd00487547 */ /* 0x010fea000b83ffff */
.L_x_26:
[----:B------:R-:W-:Y:S01]  /*1d40*/  ULEA UR6, UR37, UR14, 0x3 ;  /* 0x0000000e25067291 */ /* 0x000fe2000f8e18ff */
[----:B-1----:R-:W-:Y:S01]  /*1d50*/  SHF.L.U32 R2, R0, 0x1f, RZ ;  /* 0x0000001f00027819 */ /* 0x002fe200000006ff */
[----:B------:R-:W-:Y:S01]  /*1d60*/  @!P1 SYNCS.ARRIVE.TRANS64.A1T0 RZ, [UR14+0xa8], RZ ;  /* 0x0000a8ffffff99a7 */ /* 0x000fe2000810000e */
[----:B------:R-:W-:-:S06]  /*1d70*/  UISETP.GT.AND UP0, UPT, UR26, UR25, UPT ;  /* 0x000000191a00728c */ /* 0x000fcc000bf04270 */
[----:B--2---:R1:W2:Y:S03]  /*1d80*/  SYNCS.PHASECHK.TRANS64.TRYWAIT P0, [UR6+0x40], R2 ;  /* 0x00004002ff0075a7 */ /* 0x0042a60008001106 */
[----:B------:R-:W-:Y:S05]  /*1d90*/  BRA.U !UP0, `(.L_x_33) ;  /* 0x0000000108bc7547 */ /* 0x000fea000b800000 */
[----:B------:R-:W-:Y:S01]  /*1da0*/  UIADD3 UR34, UPT, UPT, UR38, UR32, URZ ;  /* 0x0000002026227290 */ /* 0x000fe2000fffe0ff */
[----:B------:R-:W-:-:S11]  /*1db0*/  UMOV UR6, UR37 ;  /* 0x0000002500067c82 */ /* 0x000fd60008000000 */
.L_x_39:
[----:B--2---:R-:W-:Y:S01]  /*1dc0*/  @!P3 MOV R3, 0x4c00 ;  /* 0x00004c000003b802 */ /* 0x004fe20000000f00 */
[----:B----4-:R-:W-:Y:S01]  /*1dd0*/  ULEA UR9, UR6, UR14, 0x3 ;  /* 0x0000000e06097291 */ /* 0x010fe2000f8e18ff */
[----:B-12---:R-:W-:Y:S11]  /*1de0*/  @P0 BRA `(.L_x_34) ;  /* 0x00000000000c0947 */ /* 0x006ff60003800000 */
[----:B-1----:R-:W-:Y:S04]  /*1df0*/  SHF.L.U32 R2, R0, 0x1f, RZ ;  /* 0x0000001f00027819 */ /* 0x002fe800000006ff */
[----:B------:R-:W1:Y:S02]  /*1e00*/  SYNCS.PHASECHK.TRANS64.TRYWAIT P0, [UR9+0x40], R2 ;  /* 0x00004002ff0075a7 */ /* 0x000e640008001109 */
[----:B-1----:R-:W-:Y:S05]  /*1e10*/  @!P0 BRA `(.L_x_35) ;  /* 0x0000008800008947 */ /* 0x002fea0003800000 */
.L_x_34:
[----:B------:R2:W-:Y:S01]  /*1e20*/  @!P3 SYNCS.ARRIVE.TRANS64 RZ, [UR9], R3 ;  /* 0x00000003ffffb9a7 */ /* 0x0005e20008000009 */
[----:B------:R-:W-:Y:S04]  /*1e30*/  ULOP3.LUT UR8, UR15, 0x2, URZ, 0xfc, !UPT ;  /* 0x000000020f087892 */ /* 0x000fe8000f8efcff */
[----:B------:R-:W-:Y:S09]  /*1e40*/  UISETP.NE.AND UP0, UPT, UR8, 0x2, UPT ;  /* 0x000000020800788c */ /* 0x000ff2000bf05270 */
[----:B------:R-:W-:Y:S05]  /*1e50*/  BRA.U UP0, `(.L_x_36) ;  /* 0x0000000100047547 */ /* 0x000fea000b800000 */
[----:B---3--:R-:W-:Y:S05]  /*1e60*/  BPT.TRAP 0x1 ;  /* 0x000000040000795c */ /* 0x008fea0000300000 */
.L_x_36:
[----:B------:R-:W-:Y:S04]  /*1e70*/  BSSY.RECONVERGENT B0, `(.L_x_37) ;  /* 0x0000003000007945 */ /* 0x000fe80003800200 */
[----:B------:R-:W-:Y:S05]  /*1e80*/  @P2 BRA `(.L_x_38) ;  /* 0x0000000000042947 */ /* 0x000fea0003800000 */
[----:B---3--:R-:W-:Y:S05]  /*1e90*/  BPT.TRAP 0x1 ;  /* 0x000000040000795c */ /* 0x008fea0000300000 */
.L_x_38:
[----:B---3--:R-:W-:Y:S05]  /*1ea0*/  BSYNC.RECONVERGENT B0 ;  /* 0x0000000000007941 */ /* 0x008fea0003800200 */
.L_x_37:
[----:B------:R-:W-:Y:S02]  /*1eb0*/  UIADD3 UR37, UPT, UPT, UR6, 0x1, URZ ;  /* 0x0000000106257890 */ /* 0x000fe4000fffe0ff */
[----:B------:R-:W-:Y:S02]  /*1ec0*/  UIADD3 UR44, UP1, UPT, UR28, 0x80, URZ ;  /* 0x000000801c2c7890 */ /* 0x000fe4000ff3e0ff */
[----:B------:R-:W-:Y:S02]  /*1ed0*/  UISETP.NE.AND UP0, UPT, UR37, 0x8, UPT ;  /* 0x000000082500788c */ /* 0x000fe4000bf05270 */
[----:B------:R-:W-:Y:S02]  /*1ee0*/  UIADD3.X UR45, UPT, UPT, URZ, UR29, URZ, UP1, !UPT ;  /* 0x0000001dff2d7290 */ /* 0x000fe40008ffe4ff */
[----:B------:R-:W-:Y:S02]  /*1ef0*/  USEL UR10, URZ, 0x1, UP0 ;  /* 0x00000001ff0a7887 */ /* 0x000fe40008000000 */
[----:B------:R-:W-:Y:S02]  /*1f00*/  USEL UR37, UR37, URZ, UP0 ;  /* 0x000000ff25257287 */ /* 0x000fe40008000000 */
[----:B------:R-:W-:Y:S02]  /*1f10*/  UIADD3 UR42, UP0, UPT, UR28, 0x180, URZ ;  /* 0x000001801c2a7890 */ /* 0x000fe4000ff1e0ff */
[----:B------:R-:W-:Y:S01]  /*1f20*/  ULEA UR8, UR37, UR14, 0x3 ;  /* 0x0000000e25087291 */ /* 0x000fe2000f8e18ff */
[----:B------:R-:W-:Y:S01]  /*1f30*/  LOP3.LUT R0, R0, UR10, RZ, 0x3c, !PT ;  /* 0x0000000a00007c12 */ /* 0x000fe2000f8e3cff */
[----:B------:R-:W-:Y:S02]  /*1f40*/  USHF.L.U32 UR10, UR32, 0x5, URZ ;  /* 0x00000005200a7899 */ /* 0x000fe400080006ff */
[----:B------:R-:W-:Y:S01]  /*1f50*/  UIMAD UR16, UR6, 0x3c00, UR5 ;  /* 0x00003c00061078a4 */ /* 0x000fe2000f8e0205 */
[----:B-1----:R-:W-:Y:S01]  /*1f60*/  SHF.L.U32 R2, R0, 0x1f, RZ ;  /* 0x0000001f00027819 */ /* 0x002fe200000006ff */
[----:B------:R-:W-:Y:S02]  /*1f70*/  UIADD3.X UR43, UPT, UPT, URZ, UR29, URZ, UP0, !UPT ;  /* 0x0000001dff2b7290 */ /* 0x000fe400087fe4ff */
[----:B------:R-:W-:Y:S01]  /*1f80*/  UIADD3 UR32, UPT, UPT, UR32, 0x1, URZ ;  /* 0x0000000120207890 */ /* 0x000fe2000fffe0ff */
[----:B------:R4:W1:Y:S01]  /*1f90*/  SYNCS.PHASECHK.TRANS64.TRYWAIT P0, [UR8+0x40], R2 ;  /* 0x00004002ff0075a7 */ /* 0x0008620008001108 */
[----:B------:R-:W-:Y:S01]  /*1fa0*/  ULEA UR8, UR6, UR14, 0xc ;  /* 0x0000000e06087291 */ /* 0x000fe2000f8e60ff */
[----:B------:R-:W-:Y:S01]  /*1fb0*/  UMOV UR40, 0x0 ;  /* 0x0000000000287882 */ /* 0x000fe20000000000 */
[----:B------:R-:W-:Y:S02]  /*1fc0*/  UMOV UR41, 0x10000000 ;  /* 0x1000000000297882 */ /* 0x000fe40000000000 */
[----:B------:R-:W-:Y:S01]  /*1fd0*/  UIADD3 UR8, UPT, UPT, UR8, 0xf300, URZ ;  /* 0x0000f30008087890 */ /* 0x000fe2000fffe0ff */
[----:B------:R-:W-:Y:S01]  /*1fe0*/  UMOV UR11, UR35 ;  /* 0x00000023000b7c82 */ /* 0x000fe20008000000 */
[----:B------:R-:W-:Y:S01]  /*1ff0*/  UMOV UR12, UR36 ;  /* 0x00000024000c7c82 */ /* 0x000fe20008000000 */
[----:B------:R-:W-:Y:S01]  /*2000*/  UMOV UR33, 0x30000 ;  /* 0x0003000000217882 */ /* 0x000fe20000000000 */
[----:B------:R-:W-:Y:S01]  /*2010*/  UMOV UR20, UR36 ;  /* 0x0000002400147c82 */ /* 0x000fe20008000000 */
[----:B------:R-:W-:Y:S01]  /*2020*/  UMOV UR17, UR9 ;  /* 0x0000000900117c82 */ /* 0x000fe20008000000 */
[----:B------:R-:W-:Y:S01]  /*2030*/  UMOV UR18, UR10 ;  /* 0x0000000a00127c82 */ /* 0x000fe20008000000 */
[----:B------:R-:W-:Y:S02]  /*2040*/  UISETP.NE.AND UP0, UPT, UR32, UR34, UPT ;  /* 0x000000222000728c */ /* 0x000fe4000bf05270 */
[----:B------:R4:W-:Y:S01]  /*2050*/  UTMALDG.3D [UR8], [UR44], desc[UR40] ;  /* 0x000028082c0075b4 */ /* 0x0009e20008011000 */
[----:B------:R-:W-:Y:S01]  /*2060*/  UMOV UR6, UR37 ;  /* 0x0000002500067c82 */ /* 0x000fe20008000000 */
[----:B------:R4:W-:Y:S05]  /*2070*/  UTMALDG.3D.MULTICAST [UR16], [UR42], UR33, desc[UR40] ;  /* 0x000028102a0073b4 */ /* 0x0009ea0008011821 */
[----:B------:R-:W-:Y:S05]  /*2080*/  BRA.U UP0, `(.L_x_39) ;  /* 0xfffffffd004c7547 */ /* 0x000fea000b83ffff */
.L_x_33:
[C---:B--2---:R-:W-:Y:S01]  /*2090*/  LEA R3, R9.reuse, UR14, 0x3 ;  /* 0x0000000e09037c11 */ /* 0x044fe2000f8e18ff */
[----:B------:R-:W-:Y:S01]  /*20a0*/  NOP ;  /* 0x0000000000007918 */ /* 0x000fe20000000000 */
[----:B-1--4-:R-:W-:Y:S02]  /*20b0*/  SHF.L.U32 R2, R12, 0x1f, RZ ;  /* 0x0000001f0c027819 */ /* 0x012fe400000006ff */
[----:B------:R-:W-:Y:S02]  /*20c0*/  LEA R4, R9, UR14, 0x4 ;  /* 0x0000000e09047c11 */ /* 0x000fe4000f8e20ff */
[----:B------:R-:W1:Y:S02]  /*20d0*/  SYNCS.PHASECHK.TRANS64.TRYWAIT P0, [R3+URZ+0xb0], R2 ;  /* 0x0000b002030075a7 */ /* 0x000e6400080011ff */
[----:B-1----:R-:W-:Y:S05]  /*20e0*/  @!P0 BRA `(.L_x_40) ;  /* 0x0000008400648947 */ /* 0x002fea0003800000 */
.L_x_131:
[----:B------:R-:W2:Y:S01]  /*20f0*/  LDS.128 R4, [R4+0x140] ;  /* 0x0001400004047984 */ /* 0x000ea20000000c00 */
[----:B------:R-:W-:Y:S01]  /*2100*/  UISETP.GE.AND UP0, UPT, UR13, 0x1, UPT ;  /* 0x000000010d00788c */ /* 0x000fe2000bf06270 */
[----:B------:R-:W-:Y:S01]  /*2110*/  @!PT LDS RZ, [RZ] ;  /* 0x00000000fffff984 */ /* 0x000fe20000000800 */
[----:B------:R-:W-:Y:S01]  /*2120*/  @!PT LDS RZ, [RZ] ;  /* 0x00000000fffff984 */ /* 0x000fe20000000800 */
[----:B------:R-:W-:Y:S01]  /*2130*/  @!PT LDS RZ, [RZ] ;  /* 0x00000000fffff984 */ /* 0x000fe20000000800 */
[----:B------:R-:W-:Y:S01]  /*2140*/  @!PT LDS RZ, [RZ] ;  /* 0x00000000fffff984 */ /* 0x000fe20000000800 */
[----:B------:R4:W-:Y:S06]  /*2150*/  MEMBAR.ALL.CTA ;  /* 0x0000000000007992 */ /* 0x0009ec0000008000 */
[----:B----4-:R-:W4:Y:S01]  /*2160*/  FENCE.VIEW.ASYNC.S ;  /* 0x00000000000073c6 */ /* 0x010f220000000000 */
[----:B--2---:R-:W-:-:S13]  /*2170*/  LOP3.LUT P0, RZ, R6, 0x1, RZ, 0xc0, !PT ;  /* 0x0000000106ff7812 */ /* 0x004fda000780c0ff */
[----:B----4-:R-:W-:Y:S01]  /*2180*/  VOTEU.ANY UP1, P0 ;  /* 0x0000000000ff7886 */ /* 0x010fe20000020100 */
[----:B------:R-:W-:-:S13]  /*2190*/  PLOP3.LUT P0, PT, PT, PT, UP1, 0x80, 0x8 ;  /* 0x000000000008781c */ /* 0x000fda0003f0f018 */
[----:B-1----:R-:W-:Y:S02]  /*21a0*/  @P0 LOP3.LUT R2, R5, 0xffff, RZ, 0xc0, !PT ;  /* 0x0000ffff05020812 */ /* 0x002fe400078ec0ff */
[----:B------:R-:W-:Y:S02]  /*21b0*/  @P0 MOV R8, R4 ;  /* 0x0000000400080202 */ /* 0x000fe40000000f00 */
[----:B------:R-:W-:Y:S01]  /*21c0*/  @P0 R2UR UR8, R2 ;  /* 0x00000000020802ca */ /* 0x000fe200000e0000 */
[----:B------:R-:W-:Y:S01]  /*21d0*/  VIADD R2, R3, 0xc0 ;  /* 0x000000c003027836 */ /* 0x000fe20000000000 */
[----:B------:R-:W-:Y:S02]  /*21e0*/  @P0 SHF.R.U32.HI R4, RZ, 0x10, R5 ;  /* 0x00000010ff040819 */ /* 0x000fe40000011605 */
[----:B------:R-:W-:Y:S02]  /*21f0*/  @P0 R2UR UR9, R8 ;  /* 0x00000000080902ca */ /* 0x000fe400000e0000 */
[----:B------:R-:W-:-:S02]  /*2200*/  PRMT R2, RZ, 0x654, R2 ;  /* 0x00000654ff027816 */ /* 0x000fc40000000002 */
[----:B------:R-:W-:Y:S02]  /*2210*/  @P0 R2UR UR6, R4 ;  /* 0x00000000040602ca */ /* 0x000fe400000e0000 */
[----:B------:R1:W-:Y:S03]  /*2220*/  SYNCS.ARRIVE.TRANS64.RED.A1T0 RZ, [R2+URZ], RZ ;  /* 0x000000ff02ff79a7 */ /* 0x0003e600081004ff */
[----:B------:R-:W-:-:S04]  /*2230*/  @UP1 UMOV UR30, UR8 ;  /* 0x00000008001e1c82 */ /* 0x000fc80008000000 */
[----:B------:R-:W-:-:S04]  /*2240*/  @UP1 UMOV UR31, UR9 ;  /* 0x00000009001f1c82 */ /* 0x000fc80008000000 */
[----:B------:R-:W-:Y:S01]  /*2250*/  @UP1 UMOV UR36, UR6 ;  /* 0x0000000600241c82 */ /* 0x000fe20008000000 */
[----:B------:R-:W-:Y:S05]  /*2260*/  BRA.U !UP0, `(.L_x_41) ;  /* 0x0000000108d47547 */ /* 0x000fea000b800000 */
[----:B------:R-:W3:Y:S01]  /*2270*/  LDCU.128 UR8, c[0x0][0xb10] ;  /* 0x00016200ff0877ac */ /* 0x000ee20008000c00 */
[----:B------:R-:W2:Y:S01]  /*2280*/  LDCU UR6, c[0x0][0xb20] ;  /* 0x00016400ff0677ac */ /* 0x000ea20008000800 */
[----:B------:R-:W4:Y:S01]  /*2290*/  LDCU UR12, c[0x0][0xb0c] ;  /* 0x00016180ff0c77ac */ /* 0x000f220008000800 */
[----:B------:R-:W1:Y:S01]  /*22a0*/  LDCU.64 UR16, c[0x0][0xb28] ;  /* 0x00016500ff1077ac */ /* 0x000e620008000a00 */
[----:B------:R-:W-:Y:S02]  /*22b0*/  UISETP.NE.AND UP3, UPT, UR13, 0x1, UPT ;  /* 0x000000010d00788c */ /* 0x000fe4000bf65270 */
[----:B---3--:R-:W-:Y:S02]  /*22c0*/  UIMAD.WIDE.U32 UR34, UR21, UR11, URZ ;  /* 0x0000000b152272a5 */ /* 0x008fe4000f8e00ff */
[----:B------:R-:W-:Y:S02]  /*22d0*/  UIMAD.WIDE.U32 UR18, UR22, UR8, URZ ;  /* 0x00000008161272a5 */ /* 0x000fe4000f8e00ff */
[----:B------:R-:W-:-:S02]  /*22e0*/  UIMAD.WIDE.U32 UR32, UR30, UR11, URZ ;  /* 0x0000000b1e2072a5 */ /* 0x000fc4000f8e00ff */
[----:B------:R-:W-:Y:S01]  /*22f0*/  UISETP.NE.AND UP0, UPT, UR10, 0x1, UPT ;  /* 0x000000010a00788c */ /* 0x000fe2000bf05270 */
[----:B------:R-:W-:Y:S02]  /*2300*/  UMOV UR11, UR35 ;  /* 0x00000023000b7c82 */ /* 0x000fe40008000000 */
[----:B------:R-:W-:Y:S01]  /*2310*/  UMOV UR18, UR19 ;  /* 0x0000001300127c82 */ /* 0x000fe20008000000 */
[----:B--2---:R-:W-:Y:S02]  /*2320*/  USHF.R.U32.HI UR11, URZ, UR6, UR11 ;  /* 0x00000006ff0b7299 */ /* 0x004fe4000801160b */
[----:B----4-:R-:W-:Y:S02]  /*2330*/  UISETP.NE.AND UP2, UPT, UR12, 0x1, UPT ;  /* 0x000000010c00788c */ /* 0x010fe4000bf45270 */
[----:B------:R-:W-:Y:S02]  /*2340*/  USHF.R.U32.HI UR18, URZ, UR9, UR18 ;  /* 0x00000009ff127299 */ /* 0x000fe40008011612 */
[----:B------:R-:W-:-:S02]  /*2350*/  USEL UR11, UR21, UR11, !UP0 ;  /* 0x0000000b150b7287 */ /* 0x000fc4000c000000 */
[----:B------:R-:W-:Y:S02]  /*2360*/  USEL UR18, UR22, UR18, !UP2 ;  /* 0x0000001216127287 */ /* 0x000fe4000d000000 */
[----:B-1----:R-:W-:Y:S02]  /*2370*/  UIMAD.WIDE.U32 UR40, UR11, UR16, URZ ;  /* 0x000000100b2872a5 */ /* 0x002fe4000f8e00ff */
[----:B------:R-:W-:Y:S02]  /*2380*/  UIMAD.WIDE.U32 UR34, UR31, UR8, URZ ;  /* 0x000000081f2272a5 */ /* 0x000fe4000f8e00ff */
[----:B------:R-:W-:Y:S01]  /*2390*/  UIMAD.WIDE.U32 UR42, UR18, UR16, URZ ;  /* 0x00000010122a72a5 */ /* 0x000fe2000f8e00ff */
[----:B------:R-:W-:Y:S02]  /*23a0*/  UMOV UR32, UR33 ;  /* 0x0000002100207c82 */ /* 0x000fe40008000000 */
[----:B------:R-:W-:Y:S01]  /*23b0*/  UMOV UR40, UR41 ;  /* 0x0000002900287c82 */ /* 0x000fe20008000000 */
[----:B------:R-:W-:-:S02]  /*23c0*/  USHF.R.U32.HI UR32, URZ, UR6, UR32 ;  /* 0x00000006ff207299 */ /* 0x000fc40008011620 */
[----:B------:R-:W-:Y:S01]  /*23d0*/  @UP3 USHF.R.U32.HI UR11, URZ, UR17, UR40 ;  /* 0x00000011ff0b3299 */ /* 0x000fe20008011628 */
[----:B------:R-:W-:Y:S01]  /*23e0*/  UMOV UR34, UR35 ;  /* 0x0000002300227c82 */ /* 0x000fe20008000000 */
[----:B------:R-:W-:Y:S01]  /*23f0*/  UMOV UR42, UR43 ;  /* 0x0000002b002a7c82 */ /* 0x000fe20008000000 */
[----:B------:R-:W-:Y:S02]  /*2400*/  USHF.R.U32.HI UR34, URZ, UR9, UR34 ;  /* 0x00000009ff227299 */ /* 0x000fe40008011622 */
[----:B------:R-:W-:Y:S02]  /*2410*/  USEL UR32, UR30, UR32, !UP0 ;  /* 0x000000201e207287 */ /* 0x000fe4000c000000 */
[----:B------:R-:W-:Y:S02]  /*2420*/  @UP3 USHF.R.U32.HI UR18, URZ, UR17, UR42 ;  /* 0x00000011ff123299 */ /* 0x000fe4000801162a */
[----:B------:R-:W-:Y:S02]  /*2430*/  UIMAD UR11, UR13, UR11, URZ ;  /* 0x0000000b0d0b72a4 */ /* 0x000fe4000f8e02ff */
[----:B------:R-:W-:-:S02]  /*2440*/  USEL UR34, UR31, UR34, !UP2 ;  /* 0x000000221f227287 */ /* 0x000fc4000d000000 */
[----:B------:R-:W-:Y:S02]  /*2450*/  UIMAD UR6, UR13, UR18, URZ ;  /* 0x000000120d0672a4 */ /* 0x000fe4000f8e02ff */
[----:B------:R-:W-:Y:S02]  /*2460*/  UISETP.GE.AND UP0, UPT, UR32, UR11, UPT ;  /* 0x0000000b2000728c */ /* 0x000fe4000bf06270 */
[----:B------:R-:W-:Y:S02]  /*2470*/  UIMAD.WIDE.U32 UR8, UR32, UR16, URZ ;  /* 0x00000010200872a5 */ /* 0x000fe4000f8e00ff */
[----:B------:R-:W-:Y:S02]  /*2480*/  UISETP.GE.OR UP0, UPT, UR34, UR6, UP0 ;  /* 0x000000062200728c */ /* 0x000fe40008706670 */
[----:B------:R-:W-:Y:S02]  /*2490*/  UIMAD.WIDE.U32 UR40, UR34, UR16, URZ ;  /* 0x00000010222872a5 */ /* 0x000fe4000f8e00ff */
[----:B------:R-:W-:Y:S01]  /*24a0*/  UIADD3 UR8, UPT, UPT, -UR32, URZ, URZ ;  /* 0x000000ff20087290 */ /* 0x000fe2000fffe1ff */
[----:B------:R-:W-:Y:S01]  /*24b0*/  UMOV UR6, UR9 ;  /* 0x0000000900067c82 */ /* 0x000fe20008000000 */
[----:B------:R-:W-:-:S02]  /*24c0*/  UIADD3 UR9, UPT, UPT, -UR34, URZ, URZ ;  /* 0x000000ff22097290 */ /* 0x000fc4000fffe1ff */
[----:B------:R-:W-:-:S03]  /*24d0*/  USHF.R.U32.HI UR6, URZ, UR17, UR6 ;  /* 0x00000011ff067299 */ /* 0x000fc60008011606 */
[----:B------:R-:W-:Y:S01]  /*24e0*/  @!UP0 UMOV UR40, UR41 ;  /* 0x0000002900288c82 */ /* 0x000fe20008000000 */
[----:B------:R-:W-:Y:S02]  /*24f0*/  UIMAD UR8, UR10, UR8, UR30 ;  /* 0x000000080a0872a4 */ /* 0x000fe4000f8e021e */
[----:B------:R-:W-:Y:S02]  /*2500*/  USEL UR6, UR32, UR6, !UP3 ;  /* 0x0000000620067287 */ /* 0x000fe4000d800000 */
[----:B------:R-:W-:Y:S02]  /*2510*/  @!UP0 USHF.R.U32.HI UR17, URZ, UR17, UR40 ;  /* 0x00000011ff118299 */ /* 0x000fe40008011628 */
[----:B------:R-:W-:Y:S02]  /*2520*/  UIADD3 UR11, UPT, UPT, -UR6, URZ, URZ ;  /* 0x000000ff060b7290 */ /* 0x000fe4000fffe1ff */
[----:B------:R-:W-:Y:S02]  /*2530*/  @!UP0 USEL UR17, UR34, UR17, !UP3 ;  /* 0x0000001122118287 */ /* 0x000fe4000d800000 */
[----:B------:R-:W-:-:S02]  /*2540*/  UIMAD UR11, UR13, UR11, UR32 ;  /* 0x0000000b0d0b72a4 */ /* 0x000fc4000f8e0220 */
[----:B------:R-:W-:Y:S02]  /*2550*/  @!UP0 UIADD3 UR6, UPT, UPT, UR6, -UR17, URZ ;  /* 0x8000001106068290 */ /* 0x000fe4000fffe0ff */
[----:B------:R-:W-:Y:S02]  /*2560*/  @!UP0 UIMAD UR11, UR11, UR18, UR17 ;  /* 0x000000120b0b82a4 */ /* 0x000fe4000f8e0211 */
[----:B------:R-:W-:Y:S02]  /*2570*/  @!UP0 UIMAD UR32, UR13, UR6, UR34 ;  /* 0x000000060d2082a4 */ /* 0x000fe4000f8e0222 */
[----:B------:R-:W-:Y:S02]  /*2580*/  UIMAD UR9, UR12, UR9, UR31 ;  /* 0x000000090c0972a4 */ /* 0x000fe4000f8e021f */
[----:B------:R-:W-:Y:S01]  /*2590*/  UIMAD UR30, UR32, UR10, UR8 ;  /* 0x0000000a201e72a4 */ /* 0x000fe2000f8e0208 */
[----:B------:R-:W-:Y:S02]  /*25a0*/  @!UP0 UMOV UR34, UR11 ;  /* 0x0000000b00228c82 */ /* 0x000fe40008000000 */
[----:B------:R-:W-:-:S12]  /*25b0*/  UIMAD UR31, UR34, UR12, UR9 ;  /* 0x0000000c221f72a4 */ /* 0x000fd8000f8e0209 */
.L_x_41:
[----:B------:R-:W2:Y:S02]  /*25c0*/  LDCU UR6, c[0x0][0xb30] ;  /* 0x00016600ff0677ac */ /* 0x000ea40008000800 */
[----:B--2---:R-:W-:-:S09]  /*25d0*/  UISETP.NE.AND UP0, UPT, UR6, 0x1, UPT ;  /* 0x000000010600788c */ /* 0x004fd2000bf05270 */
[----:B------:R-:W-:Y:S05]  /*25e0*/  BRA.U UP0, `(.L_x_42) ;  /* 0x0000000100447547 */ /* 0x000fea000b800000 */
[----:B------:R-:W2:Y:S01]  /*25f0*/  LDCU.128 UR8, c[0x0][0xb10] ;  /* 0x00016200ff0877ac */ /* 0x000ea20008000c00 */
[----:B------:R-:W4:Y:S01]  /*2600*/  LDCU UR12, c[0x0][0xb0c] ;  /* 0x00016180ff0c77ac */ /* 0x000f220008000800 */
[----:B------:R-:W1:Y:S01]  /*2610*/  LDCU UR6, c[0x0][0xb20] ;  /* 0x00016400ff0677ac */ /* 0x000e620008000800 */
[----:B--2---:R-:W-:Y:S02]  /*2620*/  UIMAD.WIDE.U32 UR18, UR31, UR8, URZ ;  /* 0x000000081f1272a5 */ /* 0x004fe4000f8e00ff */
[----:B------:R-:W-:Y:S02]  /*2630*/  UIMAD.WIDE.U32 UR16, UR30, UR11, URZ ;  /* 0x0000000b1e1072a5 */ /* 0x000fe4000f8e00ff */
[----:B----4-:R-:W-:Y:S02]  /*2640*/  UISETP.NE.AND UP2, UPT, UR12, 0x1, UPT ;  /* 0x000000010c00788c */ /* 0x010fe4000bf45270 */
[----:B------:R-:W-:Y:S01]  /*2650*/  UISETP.NE.AND UP0, UPT, UR10, 0x1, UPT ;  /* 0x000000010a00788c */ /* 0x000fe2000bf05270 */
[----:B------:R-:W-:-:S02]  /*2660*/  UMOV UR8, UR19 ;  /* 0x0000001300087c82 */ /* 0x000fc40008000000 */
[----:B------:R-:W-:Y:S01]  /*2670*/  UMOV UR16, UR17 ;  /* 0x0000001100107c82 */ /* 0x000fe20008000000 */
[----:B------:R-:W-:Y:S02]  /*2680*/  USHF.R.U32.HI UR8, URZ, UR9, UR8 ;  /* 0x00000009ff087299 */ /* 0x000fe40008011608 */
[----:B-1----:R-:W-:Y:S02]  /*2690*/  USHF.R.U32.HI UR6, URZ, UR6, UR16 ;  /* 0x00000006ff067299 */ /* 0x002fe40008011610 */
[----:B------:R-:W-:Y:S02]  /*26a0*/  USEL UR8, UR31, UR8, !UP2 ;  /* 0x000000081f087287 */ /* 0x000fe4000d000000 */
[----:B------:R-:W-:-:S04]  /*26b0*/  USEL UR6, UR30, UR6, !UP0 ;  /* 0x000000061e067287 */ /* 0x000fc8000c000000 */
[----:B------:R-:W-:Y:S02]  /*26c0*/  UIADD3 UR9, UPT, UPT, UR8, -UR6, URZ ;  /* 0x8000000608097290 */ /* 0x000fe4000fffe0ff */
[----:B------:R-:W-:Y:S02]  /*26d0*/  UIADD3 UR6, UPT, UPT, -UR8, UR6, URZ ;  /* 0x0000000608067290 */ /* 0x000fe4000fffe1ff */
[----:B------:R-:W-:Y:S02]  /*26e0*/  UIMAD UR30, UR9, UR10, UR30 ;  /* 0x0000000a091e72a4 */ /* 0x000fe4000f8e021e */
[----:B------:R-:W-:-:S12]  /*26f0*/  UIMAD UR31, UR6, UR12, UR31 ;  /* 0x0000000c061f72a4 */ /* 0x000fd8000f8e021f */
.L_x_42:
[----:B-1----:R-:W-:Y:S01]  /*2700*/  VIADD R2, R9, 0x1 ;  /* 0x0000000109027836 */ /* 0x002fe20000000000 */
[----:B------:R-:W-:Y:S01]  /*2710*/  PLOP3.LUT P1, PT, PT, PT, PT, 0x80, 0x8 ;  /* 0x000000000008781c */ /* 0x000fe20003f2f070 */
[----:B------:R-:W-:Y:S02]  /*2720*/  UIADD3 UR55, UPT, UPT, UR31, UR49, URZ ;  /* 0x000000311f377290 */ /* 0x000fe4000fffe0ff */
[----:B------:R-:W-:Y:S01]  /*2730*/  UIADD3 UR54, UPT, UPT, UR30, UR48, URZ ;  /* 0x000000301e367290 */ /* 0x000fe2000fffe0ff */
[----:B------:R-:W-:-:S04]  /*2740*/  ISETP.NE.AND P0, PT, R2, 0x2, PT ;  /* 0x000000020200780c */ /* 0x000fc80003f05270 */
[----:B------:R-:W-:Y:S02]  /*2750*/  SEL R3, RZ, 0x1, P0 ;  /* 0x00000001ff037807 */ /* 0x000fe40000000000 */
[----:B------:R-:W-:Y:S02]  /*2760*/  SEL R9, R2, RZ, P0 ;  /* 0x000000ff02097207 */ /* 0x000fe40000000000 */
[----:B------:R-:W-:Y:S01]  /*2770*/  LOP3.LUT R12, R12, R3, RZ, 0x3c, !PT ;  /* 0x000000030c0c7212 */ /* 0x000fe200078e3cff */
[----:B------:R-:W-:Y:S06]  /*2780*/  BRA.U UP1, `(.L_x_43) ;  /* 0xfffffff1015c7547 */ /* 0x000fec000b83ffff */
[----:B------:R-:W-:Y:S01]  /*2790*/  UIADD3 UR14, UPT, UPT, UR14, 0x40, URZ ;  /* 0x000000400e0e7890 */ /* 0x000fe2000fffe0ff */
[----:B------:R-:W-:-:S03]  /*27a0*/  SHF.L.U32 R2, R0, 0x1f, RZ ;  /* 0x0000001f00027819 */ /* 0x000fc600000006ff */
[----:B------:R-:W-:-:S09]  /*27b0*/  ULEA UR4, UR37, UR14, 0x3 ;  /* 0x0000000e25047291 */ /* 0x000fd2000f8e18ff */
[----:B------:R-:W1:Y:S02]  /*27c0*/  SYNCS.PHASECHK.TRANS64.TRYWAIT P0, [UR4], R2 ;  /* 0x00000002ff0075a7 */ /* 0x000e640008001104 */
[----:B-1----:R-:W-:Y:S05]  /*27d0*/  @!P0 BRA `(.L_x_44) ;  /* 0x0000007c00bc8947 */ /* 0x002fea0003800000 */
.L_x_133:
[----:B------:R-:W-:-:S04]  /*27e0*/  UIADD3 UR5, UPT, UPT, UR37, 0x1, URZ ;  /* 0x0000000125057890 */ /* 0x000fc8000fffe0ff */
[----:B------:R-:W-:-:S04]  /*27f0*/  UISETP.NE.AND UP0, UPT, UR5, 0x8, UPT ;  /* 0x000000080500788c */ /* 0x000fc8000bf05270 */
[----:B------:R-:W-:Y:S02]  /*2800*/  USEL UR6, URZ, 0x1, UP0 ;  /* 0x00000001ff067887 */ /* 0x000fe40008000000 */
[----:B------:R-:W-:-:S04]  /*2810*/  USEL UR5, UR5, URZ, UP0 ;  /* 0x000000ff05057287 */ /* 0x000fc80008000000 */
[----:B------:R-:W-:Y:S01]  /*2820*/  ULEA UR4, UR5, UR14, 0x3 ;  /* 0x0000000e05047291 */ /* 0x000fe2000f8e18ff */
[----:B------:R-:W-:-:S04]  /*2830*/  LOP3.LUT R0, R0, UR6, RZ, 0x3c, !PT ;  /* 0x0000000600007c12 */ /* 0x000fc8000f8e3cff */
[----:B-1----:R-:W-:-:S04]  /*2840*/  SHF.L.U32 R2, R0, 0x1f, RZ ;  /* 0x0000001f00027819 */ /* 0x002fc800000006ff */
[----:B------:R-:W1:Y:S02]  /*2850*/  SYNCS.PHASECHK.TRANS64.TRYWAIT P0, [UR4], R2 ;  /* 0x00000002ff0075a7 */ /* 0x000e640008001104 */
[----:B-1----:R-:W-:Y:S05]  /*2860*/  @!P0 BRA `(.L_x_45) ;  /* 0x0000007c00b08947 */ /* 0x002fea0003800000 */
.L_x_135:
        /* <DEDUP_REMOVED lines=9> */
.L_x_137:
        /* <DEDUP_REMOVED lines=9> */
.L_x_139:
        /* <DEDUP_REMOVED lines=9> */
.L_x_141:
        /* <DEDUP_REMOVED lines=9> */
.L_x_143:
        /* <DEDUP_REMOVED lines=9> */
.L_x_145:
[----:B------:R-:W-:-:S04]  /*2b40*/  UIADD3 UR5, UPT, UPT, UR5, 0x1, URZ ;  /* 0x0000000105057890 */ /* 0x000fc8000fffe0ff */
[----:B------:R-:W-:-:S04]  /*2b50*/  UISETP.NE.AND UP0, UPT, UR5, 0x8, UPT ;  /* 0x000000080500788c */ /* 0x000fc8000bf05270 */
[----:B------:R-:W-:Y:S02]  /*2b60*/  USEL UR4, URZ, 0x1, UP0 ;  /* 0x00000001ff047887 */ /* 0x000fe40008000000 */
[----:B------:R-:W-:-:S04]  /*2b70*/  USEL UR5, UR5, URZ, UP0 ;  /* 0x000000ff05057287 */ /* 0x000fc80008000000 */
[----:B------:R-:W-:Y:S01]  /*2b80*/  ULEA UR5, UR5, UR14, 0x3 ;  /* 0x0000000e05057291 */ /* 0x000fe2000f8e18ff */
[----:B-1----:R-:W-:-:S04]  /*2b90*/  LOP3.LUT R2, R0, UR4, RZ, 0x3c, !PT ;  /* 0x0000000400027c12 */ /* 0x002fc8000f8e3cff */
[----:B------:R-:W-:Y:S01]  /*2ba0*/  SHF.L.U32 R2, R2, 0x1f, RZ ;  /* 0x0000001f02027819 */ /* 0x000fe200000006ff */
[----:B------:R-:W-:-:S07]  /*2bb0*/  IMAD.U32 R0, RZ, RZ, UR5 ;  /* 0x00000005ff007e24 */ /* 0x000fce000f8e00ff */
.L_x_51:
[----:B-1----:R1:W2:Y:S02]  /*2bc0*/  SYNCS.PHASECHK.TRANS64.TRYWAIT P0, [R0+URZ], R2 ;  /* 0x00000002000075a7 */ /* 0x0022a400080011ff */
[----:B--2---:R-:W-:Y:S05]  /*2bd0*/  @!P0 NANOSLEEP.SYNCS 0x989680 ;  /* 0x009896800000895d */ /* 0x004fea0003900000 */
[----:B------:R-:W2:Y:S02]  /*2be0*/  @!P0 SYNCS.PHASECHK.TRANS64 P0, [R0+URZ], R2 ;  /* 0x00000002000085a7 */ /* 0x000ea400080010ff */
[----:B--23--:R-:W-:Y:S05]  /*2bf0*/  @P0 EXIT ;  /* 0x000000000000094d */ /* 0x00cfea0003800000 */
[----:B------:R-:W-:Y:S05]  /*2c00*/  BRA `(.L_x_51) ;  /* 0xfffffffc00ec7947 */ /* 0x000fea000383ffff */
.L_x_23:
[----:B------:R-:W-:-:S04]  /*2c10*/  UISETP.NE.AND UP0, UPT, UR7, URZ, UPT ;  /* 0x000000ff0700728c */ /* 0x000fc8000bf05270 */
[----:B------:R-:W-:-:S09]  /*2c20*/  UISETP.NE.OR UP0, UPT, UR5, 0x1, UP0 ;  /* 0x000000010500788c */ /* 0x000fd20008705670 */
[----:B------:R-:W-:Y:S05]  /*2c30*/  BRA.U UP0, `(.L_x_52) ;  /* 0x0000000500507547 */ /* 0x000fea000b800000 */
[----:B------:R-:W-:Y:S01]  /*2c40*/  HFMA2 R9, -RZ, RZ, 0, 0 ;  /* 0x00000000ff097431 */ /* 0x000fe200000001ff */
[----:B------:R-:W-:Y:S01]  /*2c50*/  ISETP.GE.U32.AND P2, PT, R14, 0x2, PT ;  /* 0x000000020e00780c */ /* 0x000fe20003f46070 */
[----:B------:R-:W-:Y:S01]  /*2c60*/  IMAD.MOV.U32 R10, RZ, RZ, 0x1 ;  /* 0x00000001ff0a7424 */ /* 0x000fe200078e00ff */
[----:B------:R-:W-:Y:S01]  /*2c70*/  MOV R4, RZ ;  /* 0x000000ff00047202 */ /* 0x000fe20000000f00 */
[----:B------:R-:W-:Y:S01]  /*2c80*/  IMAD.MOV.U32 R12, RZ, RZ, RZ ;  /* 0x000000ffff0c7224 */ /* 0x000fe200078e00ff */
[----:B------:R-:W-:Y:S01]  /*2c90*/  UMOV UR4, 0x400 ;  /* 0x0000040000047882 */ /* 0x000fe20000000000 */
[----:B------:R-:W-:Y:S01]  /*2ca0*/  IMAD.MOV.U32 R11, RZ, RZ, RZ ;  /* 0x000000ffff0b7224 */ /* 0x000fe200078e00ff */
[----:B------:R-:W-:Y:S01]  /*2cb0*/  ULEA UR7, UR7, UR4, 0x18 ;  /* 0x0000000407077291 */ /* 0x000fe2000f8ec0ff */
[----:B------:R-:W-:-:S11]  /*2cc0*/  UMOV UR6, URZ ;  /* 0x000000ff00067c82 */ /* 0x000fd60008000000 */
.L_x_56:
[----:B------:R-:W-:Y:S02]  /*2cd0*/  LEA R0, R4, UR7, 0x3 ;  /* 0x0000000704007c11 */ /* 0x000fe4000f8e18ff */
[----:B------:R-:W-:-:S03]  /*2ce0*/  SHF.L.U32 R2, R11, 0x1f, RZ ;  /* 0x0000001f0b027819 */ /* 0x000fc600000006ff */
[----:B------:R-:W-:Y:S01]  /*2cf0*/  VIADD R3, R0, 0x120 ;  /* 0x0000012000037836 */ /* 0x000fe20000000000 */
[----:B------:R-:W1:Y:S02]  /*2d00*/  SYNCS.PHASECHK.TRANS64.TRYWAIT P0, [R0+URZ+0x110], R2 ;  /* 0x00011002000075a7 */ /* 0x000e6400080011ff */
[----:B-1----:R-:W-:Y:S05]  /*2d10*/  @!P0 BRA `(.L_x_53) ;  /* 0x0000007c00148947 */ /* 0x002fea0003800000 */
.L_x_146:
[----:B------:R-:W-:Y:S01]  /*2d20*/  ULEA UR5, UR6, UR7, 0x3 ;  /* 0x0000000706057291 */ /* 0x000fe2000f8e18ff */
[----:B-1----:R-:W-:Y:S01]  /*2d30*/  PRMT R0, RZ, 0x654, R3 ;  /* 0x00000654ff007816 */ /* 0x002fe20000000003 */
[----:B------:R-:W-:Y:S01]  /*2d40*/  @!P2 IMAD.MOV.U32 R5, RZ, RZ, 0x10 ;  /* 0x00000010ff05a424 */ /* 0x000fe200078e00ff */
[----:B------:R-:W-:Y:S01]  /*2d50*/  SHF.L.U32 R2, R10, 0x1f, RZ ;  /* 0x0000001f0a027819 */ /* 0x000fe200000006ff */
[----:B------:R-:W-:Y:S01]  /*2d60*/  UIADD3 UR4, UPT, UPT, UR5, 0xb0, URZ ;  /* 0x000000b005047890 */ /* 0x000fe2000fffe0ff */
[----:B------:R1:W-:Y:S04]  /*2d70*/  SYNCS.ARRIVE.TRANS64.RED.A1T0 RZ, [R0+URZ], RZ ;  /* 0x000000ff00ff79a7 */ /* 0x0003e800081004ff */
[----:B------:R-:W2:Y:S01]  /*2d80*/  SYNCS.PHASECHK.TRANS64.TRYWAIT P0, [UR5+0xc0], R2 ;  /* 0x0000c002ff0075a7 */ /* 0x000ea20008001105 */
[----:B-1----:R-:W-:-:S05]  /*2d90*/  IMAD.U32 R0, RZ, RZ, UR4 ;  /* 0x00000004ff007e24 */ /* 0x002fca000f8e00ff */
[----:B------:R-:W-:Y:S01]  /*2da0*/  PRMT R0, R14, 0x654, R0 ;  /* 0x000006540e007816 */ /* 0x000fe20000000000 */
[----:B--2---:R-:W-:Y:S06]  /*2db0*/  @!P0 BRA `(.L_x_54) ;  /* 0x0000007c00008947 */ /* 0x004fec0003800000 */
.L_x_148:
[----:B------:R-:W-:Y:S01]  /*2dc0*/  ULEA UR4, UR6, UR7, 0x4 ;  /* 0x0000000706047291 */ /* 0x000fe2000f8e20ff */
[----:B------:R-:W-:Y:S01]  /*2dd0*/  SEL R13, R0, R13, !P2 ;  /* 0x0000000d000d7207 */ /* 0x000fe20005000000 */
[----:B------:R-:W-:Y:S01]  /*2de0*/  UIADD3 UR5, UPT, UPT, UR5, 0xb0, URZ ;  /* 0x000000b005057890 */ /* 0x000fe2000fffe0ff */
[----:B------:R-:W-:Y:S01]  /*2df0*/  LEA R0, R9, UR7, 0x3 ;  /* 0x0000000709007c11 */ /* 0x000fe2000f8e18ff */
[----:B------:R-:W-:Y:S01]  /*2e00*/  UIADD3 UR4, UPT, UPT, UR4, 0x140, URZ ;  /* 0x0000014004047890 */ /* 0x000fe2000fffe0ff */
[----:B-1----:R-:W-:Y:S01]  /*2e10*/  SHF.L.U32 R2, R12, 0x1f, RZ ;  /* 0x0000001f0c027819 */ /* 0x002fe200000006ff */
[----:B------:R1:W-:Y:S01]  /*2e20*/  @!P2 SYNCS.ARRIVE.TRANS64.RED RZ, [R13+URZ], R5 ;  /* 0x000000050dffa9a7 */ /* 0x0003e200080004ff */
[----:B------:R-:W-:Y:S01]  /*2e30*/  UIADD3 UR6, UPT, UPT, UR6, 0x1, URZ ;  /* 0x0000000106067890 */ /* 0x000fe2000fffe0ff */
[----:B------:R-:W-:-:S03]  /*2e40*/  VIADD R8, R4, 0x1 ;  /* 0x0000000104087836 */ /* 0x000fc60000000000 */
[----:B------:R-:W-:Y:S02]  /*2e50*/  UISETP.NE.AND UP0, UPT, UR6, 0x2, UPT ;  /* 0x000000020600788c */ /* 0x000fe4000bf05270 */
[----:B------:R-:W-:Y:S06]  /*2e60*/  UGETNEXTWORKID.BROADCAST [UR4], [UR5] ;  /* 0x00000000040073ca */ /* 0x000fec0008000100 */
[----:B------:R-:W-:Y:S01]  /*2e70*/  USEL UR4, URZ, 0x1, UP0 ;  /* 0x00000001ff047887 */ /* 0x000fe20008000000 */
[----:B------:R-:W-:Y:S01]  /*2e80*/  ISETP.NE.AND P0, PT, R8, 0x2, PT ;  /* 0x000000020800780c */ /* 0x000fe20003f05270 */
[----:B------:R-:W-:Y:S01]  /*2e90*/  USEL UR6, UR6, URZ, UP0 ;  /* 0x000000ff06067287 */ /* 0x000fe20008000000 */
[----:B------:R-:W2:Y:S03]  /*2ea0*/  SYNCS.PHASECHK.TRANS64.TRYWAIT P1, [R0+URZ+0xb0], R2 ;  /* 0x0000b002000075a7 */ /* 0x000ea600080211ff */
[----:B------:R-:W-:Y:S01]  /*2eb0*/  LOP3.LUT R10, R10, UR4, RZ, 0x3c, !PT ;  /* 0x000000040a0a7c12 */ /* 0x000fe2000f8e3cff */
[----:B-12---:R-:W-:Y:S07]  /*2ec0*/  @!P1 BRA `(.L_x_55) ;  /* 0x0000007800d49947 */ /* 0x006fee0003800000 */
.L_x_149:
[----:B-1----:R-:W-:Y:S01]  /*2ed0*/  LEA R2, R9, UR7, 0x4 ;  /* 0x0000000709027c11 */ /* 0x002fe2000f8e20ff */
[----:B------:R-:W-:-:S04]  /*2ee0*/  VIADD R0, R0, 0xc0 ;  /* 0x000000c000007836 */ /* 0x000fc80000000000 */
[----:B------:R1:W2:Y:S01]  /*2ef0*/  LDS.128 R4, [R2+0x140] ;  /* 0x0001400002047984 */ /* 0x0002a20000000c00 */
[----:B------:R-:W-:Y:S01]  /*2f00*/  PRMT R0, RZ, 0x654, R0 ;  /* 0x00000654ff007816 */ /* 0x000fe20000000000 */
[----:B------:R-:W-:Y:S01]  /*2f10*/  @!PT LDS RZ, [RZ] ;  /* 0x00000000fffff984 */ /* 0x000fe20000000800 */
[----:B------:R-:W-:Y:S01]  /*2f20*/  @!PT LDS RZ, [RZ] ;  /* 0x00000000fffff984 */ /* 0x000fe20000000800 */
[----:B------:R-:W-:Y:S01]  /*2f30*/  @!PT LDS RZ, [RZ] ;  /* 0x00000000fffff984 */ /* 0x000fe20000000800 */
[----:B------:R-:W-:Y:S01]  /*2f40*/  @!PT LDS RZ, [RZ] ;  /* 0x00000000fffff984 */ /* 0x000fe20000000800 */
[----:B------:R3:W-:Y:S06]  /*2f50*/  MEMBAR.ALL.CTA ;  /* 0x0000000000007992 */ /* 0x0007ec0000008000 */
[----:B---3--:R-:W3:Y:S01]  /*2f60*/  FENCE.VIEW.ASYNC.S ;  /* 0x00000000000073c6 */ /* 0x008ee20000000000 */
[----:B-1----:R-:W-:-:S04]  /*2f70*/  SEL R2, RZ, 0x1, P0 ;  /* 0x00000001ff027807 */ /* 0x002fc80000000000 */
[----:B------:R-:W-:Y:S01]  /*2f80*/  LOP3.LUT R11, R11, R2, RZ, 0x3c, !PT ;  /* 0x000000020b0b7212 */ /* 0x000fe200078e3cff */
[----:B---3--:R1:W-:Y:S01]  /*2f90*/  SYNCS.ARRIVE.TRANS64.RED.A1T0 RZ, [R0+URZ], RZ ;  /* 0x000000ff00ff79a7 */ /* 0x0083e200081004ff */
[----:B--2---:R-:W-:Y:S02]  /*2fa0*/  LOP3.LUT P3, RZ, R6, 0x1, RZ, 0xc0, !PT ;  /* 0x0000000106ff7812 */ /* 0x004fe4000786c0ff */
[----:B------:R-:W-:Y:S01]  /*2fb0*/  SEL R4, R8, RZ, P0 ;  /* 0x000000ff08047207 */ /* 0x000fe20000000000 */
[----:B-1----:R-:W-:-:S05]  /*2fc0*/  VIADD R0, R9, 0x1 ;  /* 0x0000000109007836 */ /* 0x002fca0000000000 */
[----:B------:R-:W-:-:S04]  /*2fd0*/  ISETP.NE.AND P1, PT, R0, 0x2, PT ;  /* 0x000000020000780c */ /* 0x000fc80003f25270 */
[----:B------:R-:W-:Y:S02]  /*2fe0*/  SEL R3, RZ, 0x1, P1 ;  /* 0x00000001ff037807 */ /* 0x000fe40000800000 */
[----:B------:R-:W-:Y:S02]  /*2ff0*/  SEL R9, R0, RZ, P1 ;  /* 0x000000ff00097207 */ /* 0x000fe40000800000 */
[----:B------:R-:W-:Y:S01]  /*3000*/  LOP3.LUT R12, R12, R3, RZ, 0x3c, !PT ;  /* 0x000000030c0c7212 */ /* 0x000fe200078e3cff */
[----:B------:R-:W-:Y:S06]  /*3010*/  @P3 BRA `(.L_x_56) ;  /* 0xfffffffc002c3947 */ /* 0x000fec000383ffff */
[----:B------:R-:W-:Y:S01]  /*3020*/  ULEA UR5, UR6, UR7, 0x3 ;  /* 0x0000000706057291 */ /* 0x000fe2000f8e18ff */
[----:B------:R-:W-:-:S08]  /*3030*/  SHF.L.U32 R0, R10, 0x1f, RZ ;  /* 0x0000001f0a007819 */ /* 0x000fd000000006ff */
[----:B------:R-:W1:Y:S02]  /*3040*/  SYNCS.PHASECHK.TRANS64 P0, [UR5+0xc0], R0 ;  /* 0x0000c000ff0075a7 */ /* 0x000e640008001005 */
[----:B-1----:R-:W-:Y:S05]  /*3050*/  @P0 BRA `(.L_x_57) ;  /* 0x0000000000080947 */ /* 0x002fea0003800000 */
[----:B------:R-:W1:Y:S02]  /*3060*/  SYNCS.PHASECHK.TRANS64.TRYWAIT P0, [UR5+0xc0], R0 ;  /* 0x0000c000ff0075a7 */ /* 0x000e640008001105 */
[----:B-1----:R-:W-:Y:S05]  /*3070*/  @!P0 BRA `(.L_x_58) ;  /* 0x00000078007c8947 */ /* 0x002fea0003800000 */
.L_x_57:
[----:B------:R-:W-:-:S04]  /*3080*/  UIADD3 UR4, UPT, UPT, UR6, 0x1, URZ ;  /* 0x0000000106047890 */ /* 0x000fc8000fffe0ff */
[----:B------:R-:W-:-:S04]  /*3090*/  UISETP.NE.AND UP0, UPT, UR4, 0x2, UPT ;  /* 0x000000020400788c */ /* 0x000fc8000bf05270 */
[----:B------:R-:W-:Y:S02]  /*30a0*/  USEL UR8, URZ, 0x1, UP0 ;  /* 0x00000001ff087887 */ /* 0x000fe40008000000 */
[----:B------:R-:W-:-:S04]  /*30b0*/  USEL UR4, UR4, URZ, UP0 ;  /* 0x000000ff04047287 */ /* 0x000fc80008000000 */
[----:B------:R-:W-:Y:S01]  /*30c0*/  ULEA UR4, UR4, UR7, 0x3 ;  /* 0x0000000704047291 */ /* 0x000fe2000f8e18ff */
[----:B-1----:R-:W-:-:S04]  /*30d0*/  LOP3.LUT R2, R10, UR8, RZ, 0x3c, !PT ;  /* 0x000000080a027c12 */ /* 0x002fc8000f8e3cff */
[----:B------:R-:W-:-:S04]  /*30e0*/  SHF.L.U32 R0, R2, 0x1f, RZ ;  /* 0x0000001f02007819 */ /* 0x000fc800000006ff */
[----:B------:R-:W1:Y:S02]  /*30f0*/  SYNCS.PHASECHK.TRANS64 P0, [UR4+0xc0], R0 ;  /* 0x0000c000ff0075a7 */ /* 0x000e640008001004 */
[----:B-1----:R-:W-:Y:S05]  /*3100*/  @P0 EXIT ;  /* 0x000000000000094d */ /* 0x002fea0003800000 */
[----:B------:R-:W-:Y:S02]  /*3110*/  SHF.L.U32 R2, R2, 0x1f, RZ ;  /* 0x0000001f02027819 */ /* 0x000fe400000006ff */
[----:B------:R-:W-:-:S07]  /*3120*/  MOV R0, UR4 ;  /* 0x0000000400007c02 */ /* 0x000fce0008000f00 */
.L_x_59:
[----:B-1----:R1:W2:Y:S02]  /*3130*/  SYNCS.PHASECHK.TRANS64.TRYWAIT P0, [R0+URZ+0xc0], R2 ;  /* 0x0000c002000075a7 */ /* 0x0022a400080011ff */
[----:B--2---:R-:W-:Y:S05]  /*3140*/  @!P0 NANOSLEEP.SYNCS 0x989680 ;  /* 0x009896800000895d */ /* 0x004fea0003900000 */
[----:B------:R-:W2:Y:S02]  /*3150*/  @!P0 SYNCS.PHASECHK.TRANS64 P0, [R0+URZ+0xc0], R2 ;  /* 0x0000c002000085a7 */ /* 0x000ea400080010ff */
[----:B--2---:R-:W-:Y:S05]  /*3160*/  @P0 EXIT ;  /* 0x000000000000094d */ /* 0x004fea0003800000 */
[----:B------:R-:W-:Y:S05]  /*3170*/  BRA `(.L_x_59) ;  /* 0xfffffffc00ec7947 */ /* 0x000fea000383ffff */
.L_x_52:
[----:B------:R-:W-:Y:S05]  /*3180*/  BRA.U UP5, `(.L_x_60) ;  /* 0x0000000d059c7547 */ /* 0x000fea000b800000 */
[----:B------:R-:W-:Y:S01]  /*3190*/  UMOV UR4, 0x40 ;  /* 0x0000004000047882 */ /* 0x000fe20000000000 */
[----:B------:R-:W-:Y:S01]  /*31a0*/  NOP ;  /* 0x0000000000007918 */ /* 0x000fe20000000000 */
[----:B------:R-:W-:Y:S01]  /*31b0*/  ULEA UR4, UR7, UR4, 0x18 ;  /* 0x0000000407047291 */ /* 0x000fe2000f8ec0ff */
[----:B------:R-:W-:Y:S02]  /*31c0*/  UMOV UR5, 0x400 ;  /* 0x0000040000057882 */ /* 0x000fe40000000000 */
[----:B------:R-:W-:-:S06]  /*31d0*/  ULEA UR7, UR7, UR5, 0x18 ;  /* 0x0000000507077291 */ /* 0x000fcc000f8ec0ff */
[----:B------:R-:W1:Y:S02]  /*31e0*/  LDS.U8 R0, [UR4+0x1c] ;  /* 0x00001c04ff007984 */ /* 0x000e640008000000 */
[----:B-1----:R-:W-:-:S13]  /*31f0*/  ISETP.NE.AND P0, PT, R0, RZ, PT ;  /* 0x000000ff0000720c */ /* 0x002fda0003f05270 */
[----:B------:R-:W-:Y:S05]  /*3200*/  @P0 BRA `(.L_x_61) ;  /* 0x0000000000580947 */ /* 0x000fea0003800000 */
[----:B------:R-:W-:-:S13]  /*3210*/  ELECT P0, URZ, PT ;  /* 0x0000000000ff782f */ /* 0x000fda0003800000 */
[----:B------:R-:W-:Y:S05]  /*3220*/  @!P0 BRA `(.L_x_62) ;  /* 0x0000000000608947 */ /* 0x000fea0003800000 */
[----:B------:R-:W-:Y:S01]  /*3230*/  UMOV UR5, 0x10 ;  /* 0x0000001000057882 */ /* 0x000fe20000000000 */
[----:B------:R-:W-:Y:S01]  /*3240*/  HFMA2 R2, -RZ, RZ, 0, 5.9604644775390625e-08 ;  /* 0x00000001ff027431 */ /* 0x000fe200000001ff */
[----:B------:R-:W-:-:S03]  /*3250*/  MOV R3, 0xffff ;  /* 0x0000ffff00037802 */ /* 0x000fc60000000f00 */
[----:B------:R-:W-:Y:S04]  /*3260*/  DEPBAR.LE SB1, 0x36 ;  /* 0x00009d800000791a */ /* 0x000fe80000000000 */
[----:B------:R-:W1:Y:S02]  /*3270*/  UTCATOMSWS.FIND_AND_SET.ALIGN UP0, UR5, UR5 ;  /* 0x00000005000575e3 */ /* 0x000e640008000800 */
[----:B-1----:R-:W-:Y:S01]  /*3280*/  MOV R0, UR5 ;  /* 0x0000000500007c02 */ /* 0x002fe20008000f00 */
[----:B------:R-:W-:Y:S06]  /*3290*/  BRA.U UP0, `(.L_x_63) ;  /* 0x0000000100187547 */ /* 0x000fec000b800000 */
.L_x_64:
[----:B------:R-:W-:Y:S05]  /*32a0*/  NANOSLEEP 0x64 ;  /* 0x000000640000795d */ /* 0x000fea0003800000 */
[----:B------:R-:W-:-:S05]  /*32b0*/  UMOV UR5, 0x10 ;  /* 0x0000001000057882 */ /* 0x000fca0000000000 */
[----:B------:R-:W-:Y:S04]  /*32c0*/  DEPBAR.LE SB1, 0x36 ;  /* 0x00009d800000791a */ /* 0x000fe80000000000 */
[----:B------:R-:W1:Y:S02]  /*32d0*/  UTCATOMSWS.FIND_AND_SET.ALIGN UP0, UR5, UR5 ;  /* 0x00000005000575e3 */ /* 0x000e640008000800 */
[----:B-1----:R-:W-:Y:S01]  /*32e0*/  MOV R0, UR5 ;  /* 0x0000000500007c02 */ /* 0x002fe20008000f00 */
[----:B------:R-:W-:Y:S05]  /*32f0*/  BRA.U !UP0, `(.L_x_64) ;  /* 0xfffffffd08e87547 */ /* 0x000fea000b83ffff */
.L_x_63:
[-C--:B------:R-:W-:Y:S02]  /*3300*/  SHF.L.U32 R3, R3, R0.reuse, RZ ;  /* 0x0000000003037219 */ /* 0x080fe400000006ff */
[----:B------:R-:W-:Y:S01]  /*3310*/  SHF.L.U32 R2, R2, R0, RZ ;  /* 0x0000000002027219 */ /* 0x000fe200000006ff */
[----:B------:R-:W-:Y:S02]  /*3320*/  IMAD.SHL.U32 R0, R0, 0x20, RZ ;  /* 0x0000002000007824 */ /* 0x000fe400078e00ff */
[----:B------:R1:W-:Y:S04]  /*3330*/  ATOMS.OR RZ, [UR4+0x14], R3 ;  /* 0x00001403ffff798c */ /* 0x0003e8000b000004 */
[----:B------:R1:W-:Y:S04]  /*3340*/  ATOMS.OR RZ, [UR4+0x18], R2 ;  /* 0x00001802ffff798c */ /* 0x0003e8000b000004 */
[----:B------:R1:W-:Y:S01]  /*3350*/  STS [UR7+0x160], R0 ;  /* 0x00016000ff007988 */ /* 0x0003e20008000807 */
[----:B------:R-:W-:Y:S05]  /*3360*/  BRA `(.L_x_62) ;  /* 0x0000000000107947 */ /* 0x000fea0003800000 */
.L_x_61:
[----:B------:R-:W-:Y:S02]  /*3370*/  MOV R0, 0xffffffff ;  /* 0xffffffff00007802 */ /* 0x000fe40000000f00 */
[----:B------:R-:W-:-:S03]  /*3380*/  MOV R2, 0x33b0 ;  /* 0x000033b000027802 */ /* 0x000fc60000000f00 */
[----:B------:R1:W-:Y:S04]  /*3390*/  STS [UR7+0x160], R0 ;  /* 0x00016000ff007988 */ /* 0x0003e80008000807 */
[----:B-1---5:R-:W-:Y:S05]  /*33a0*/  CALL.REL.NOINC `($__internal_1_$__cuda_sm10x_tcgen05_guardrail_trap_phase_invalid_during_alloc) ;  /* 0x0000007c00107944 */ /* 0x022fea0003c00000 */
.L_x_62:
[----:B------:R-:W-:Y:S05]  /*33b0*/  WARPSYNC.ALL ;  /* 0x0000000000007948 */ /* 0x000fea0003800000 */
[----:B------:R-:W2:Y:S01]  /*33c0*/  S2UR UR9, SR_CgaCtaId ;  /* 0x00000000000979c3 */ /* 0x000ea20000008800 */
[----:B------:R-:W-:Y:S01]  /*33d0*/  UMOV UR4, 0x400 ;  /* 0x0000040000047882 */ /* 0x000fe20000000000 */
[----:B------:R-:W-:-:S06]  /*33e0*/  NOP ;  /* 0x0000000000007918 */ /* 0x000fcc0000000000 */
[----:B------:R-:W-:Y:S06]  /*33f0*/  BAR.ARV 0x6, 0xa0 ;  /* 0x0182800000007b1d */ /* 0x000fec0000002000 */
[----:B------:R-:W3:Y:S01]  /*3400*/  LDCU UR6, c[0x0][0x38c] ;  /* 0x00007180ff0677ac */ /* 0x000ee20008000800 */
[----:B-1----:R-:W-:Y:S01]  /*3410*/  LOP3.LUT R0, R4, 0xffff, RZ, 0xc0, !PT ;  /* 0x0000ffff04007812 */ /* 0x002fe200078ec0ff */
[----:B------:R-:W-:Y:S02]  /*3420*/  HFMA2 R12, -RZ, RZ, 0, 0 ;  /* 0x00000000ff0c7431 */ /* 0x000fe400000001ff */
[----:B------:R-:W-:Y:S01]  /*3430*/  IMAD.MOV.U32 R7, RZ, RZ, 0x1 ;  /* 0x00000001ff077424 */ /* 0x000fe200078e00ff */
[----:B------:R-:W1:Y:S01]  /*3440*/  LDCU UR5, c[0x0][0x38c] ;  /* 0x00007180ff0577ac */ /* 0x000e620008000800 */
[----:B------:R-:W-:Y:S01]  /*3450*/  R2UR UR10, R0 ;  /* 0x00000000000a72ca */ /* 0x000fe200000e0000 */
[----:B------:R-:W-:Y:S01]  /*3460*/  IMAD.MOV.U32 R0, RZ, RZ, RZ ;  /* 0x000000ffff007224 */ /* 0x000fe200078e00ff */
[----:B------:R-:W-:Y:S01]  /*3470*/  UMOV UR13, URZ ;  /* 0x000000ff000d7c82 */ /* 0x000fe20008000000 */
[----:B------:R-:W-:Y:S01]  /*3480*/  UMOV UR12, URZ ;  /* 0x000000ff000c7c82 */ /* 0x000fe20008000000 */
[----:B--2---:R-:W-:Y:S01]  /*3490*/  ULEA UR9, UR9, UR4, 0x18 ;  /* 0x0000000409097291 */ /* 0x004fe2000f8ec0ff */
[----:B------:R-:W-:Y:S01]  /*34a0*/  UMOV UR24, 0x0 ;  /* 0x0000000000187882 */ /* 0x000fe20000000000 */
[----:B------:R-:W-:-:S02]  /*34b0*/  UMOV UR25, 0x43c0490 ;  /* 0x043c049000197882 */ /* 0x000fc40000000000 */
[----:B------:R-:W-:Y:S02]  /*34c0*/  UIADD3 UR11, UPT, UPT, UR9, 0xf300, URZ ;  /* 0x0000f300090b7890 */ /* 0x000fe4000fffe0ff */
[----:B------:R-:W-:Y:S02]  /*34d0*/  UIADD3 UR4, UPT, UPT, UR9, 0x17300, URZ ;  /* 0x0001730009047890 */ /* 0x000fe4000fffe0ff */
[----:B---3--:R-:W-:Y:S01]  /*34e0*/  UIADD3 UR6, UPT, UPT, UR6, 0x1f, URZ ;  /* 0x0000001f06067890 */ /* 0x008fe2000fffe0ff */
[----:B------:R-:W2:Y:S01]  /*34f0*/  LDS R2, [UR9+0x160] ;  /* 0x00016009ff027984 */ /* 0x000ea20008000800 */
[----:B------:R-:W-:Y:S02]  /*3500*/  USHF.R.U32.HI UR11, URZ, 0x4, UR11 ;  /* 0x00000004ff0b7899 */ /* 0x000fe4000801160b */
[----:B------:R-:W-:Y:S02]  /*3510*/  USHF.R.S32.HI UR8, URZ, 0x1f, UR6 ;  /* 0x0000001fff087899 */ /* 0x000fe40008011406 */
[----:B------:R-:W-:-:S02]  /*3520*/  USHF.R.U32.HI UR4, URZ, 0x4, UR4 ;  /* 0x00000004ff047899 */ /* 0x000fc40008011604 */
[----:B------:R-:W-:Y:S02]  /*3530*/  ULEA.HI UR8, UR8, UR6, URZ, 0x5 ;  /* 0x0000000608087291 */ /* 0x000fe4000f8f28ff */
[----:B------:R-:W-:Y:S02]  /*3540*/  ULOP3.LUT UR11, UR11, 0x3fff, URZ, 0xc0, !UPT ;  /* 0x00003fff0b0b7892 */ /* 0x000fe4000f8ec0ff */
[----:B------:R-:W-:Y:S02]  /*3550*/  USHF.R.S32.HI UR8, URZ, 0x5, UR8 ;  /* 0x00000005ff087899 */ /* 0x000fe40008011408 */
[----:B------:R-:W-:Y:S02]  /*3560*/  ULOP3.LUT UR4, UR4, 0x3fff, URZ, 0xc0, !UPT ;  /* 0x00003fff04047892 */ /* 0x000fe4000f8ec0ff */
[----:B------:R-:W-:Y:S02]  /*3570*/  UISETP.LT.AND UP0, UPT, UR8, 0x1, UPT ;  /* 0x000000010800788c */ /* 0x000fe4000bf01270 */
[----:B------:R-:W-:-:S02]  /*3580*/  ULOP3.LUT UR11, UR11, 0x10000, URZ, 0xfc, !UPT ;  /* 0x000100000b0b7892 */ /* 0x000fc4000f8efcff */
[----:B------:R-:W-:Y:S02]  /*3590*/  USEL UR17, UR8, 0x1, !UP0 ;  /* 0x0000000108117887 */ /* 0x000fe4000c000000 */
[----:B------:R-:W-:Y:S02]  /*35a0*/  ULOP3.LUT UR4, UR4, 0x10000, URZ, 0xfc, !UPT ;  /* 0x0001000004047892 */ /* 0x000fe4000f8efcff */
[----:B------:R-:W-:Y:S02]  /*35b0*/  UIADD3 UR17, UPT, UPT, -UR17, URZ, URZ ;  /* 0x000000ff11117290 */ /* 0x000fe4000fffe1ff */
[----:B-1----:R-:W-:Y:S01]  /*35c0*/  UISETP.GE.AND UP4, UPT, UR5, 0x1, UPT ;  /* 0x000000010500788c */ /* 0x002fe2000bf86270 */
[----:B------:R-:W-:Y:S01]  /*35d0*/  UMOV UR20, 0x0 ;  /* 0x0000000000147882 */ /* 0x000fe20000000000 */
[----:B------:R-:W-:Y:S01]  /*35e0*/  UMOV UR21, 0x43c0490 ;  /* 0x043c049000157882 */ /* 0x000fe20000000000 */
[----:B--2---:R-:W-:Y:S01]  /*35f0*/  R2UR UR14, R2 ;  /* 0x00000000020e72ca */ /* 0x004fe200000e0000 */
[----:B------:R-:W-:-:S14]  /*3600*/  IMAD.MOV.U32 R2, RZ, RZ, RZ ;  /* 0x000000ffff027224 */ /* 0x000fdc00078e00ff */
.L_x_71:
[----:B------:R-:W-:Y:S02]  /*3610*/  LEA R3, R2, UR9, 0x3 ;  /* 0x0000000902037c11 */ /* 0x000fe4000f8e18ff */
[----:B------:R-:W-:Y:S02]  /*3620*/  SHF.L.U32 R4, R12, 0x1f, RZ ;  /* 0x0000001f0c047819 */ /* 0x000fe400000006ff */
[----:B------:R-:W-:Y:S01]  /*3630*/  PLOP3.LUT P0, PT, PT, PT, UP4, 0x80, 0x8 ;  /* 0x000000000008781c */ /* 0x000fe20003f0f048 */
[----:B------:R-:W-:Y:S01]  /*3640*/  VIADD R5, R3, 0xc0 ;  /* 0x000000c003057836 */ /* 0x000fe20000000000 */
[----:B-1----:R-:W1:Y:S02]  /*3650*/  SYNCS.PHASECHK.TRANS64.TRYWAIT P1, [R3+URZ+0xb0], R4 ;  /* 0x0000b004030075a7 */ /* 0x002e6400080211ff */
[----:B-1----:R-:W-:Y:S09]  /*3660*/  @!P1 BRA `(.L_x_65) ;  /* 0x0000007400189947 */ /* 0x002ff20003800000 */
.L_x_151:
[----:B------:R-:W-:Y:S01]  /*3670*/  LEA R6, R2, UR9, 0x4 ;  /* 0x0000000902067c11 */ /* 0x000fe2000f8e20ff */
[----:B------:R-:W-:Y:S01]  /*3680*/  @UP4 ULEA UR5, UR12, UR9, 0x3 ;  /* 0x000000090c054291 */ /* 0x000fe2000f8e18ff */
[----:B------:R-:W-:Y:S01]  /*3690*/  PLOP3.LUT P1, PT, PT, PT, PT, 0x80, 0x8 ;  /* 0x000000000008781c */ /* 0x000fe20003f2f070 */
[----:B------:R-:W-:Y:S01]  /*36a0*/  ULEA UR15, UR13, UR9, 0x3 ;  /* 0x000000090d0f7291 */ /* 0x000fe2000f8e18ff */
[----:B------:R-:W-:Y:S01]  /*36b0*/  PRMT R5, RZ, 0x654, R5 ;  /* 0x00000654ff057816 */ /* 0x000fe20000000005 */
[----:B------:R2:W3:Y:S01]  /*36c0*/  LDS.128 R8, [R6+0x140] ;  /* 0x0001400006087984 */ /* 0x0004e20000000c00 */
[----:B-1----:R-:W-:Y:S01]  /*36d0*/  @P0 SHF.L.U32 R4, R0, 0x1f, RZ ;  /* 0x0000001f00040819 */ /* 0x002fe200000006ff */
[----:B------:R-:W-:Y:S01]  /*36e0*/  ULEA.HI UR16, UR13, UR13, URZ, 0x1 ;  /* 0x0000000d0d107291 */ /* 0x000fe2000f8f08ff */
[----:B------:R-:W-:Y:S01]  /*36f0*/  SHF.L.U32 R3, R7, 0x1f, RZ ;  /* 0x0000001f07037819 */ /* 0x000fe200000006ff */
[----:B------:R-:W-:Y:S01]  /*3700*/  @!PT LDS RZ, [RZ] ;  /* 0x00000000fffff984 */ /* 0x000fe20000000800 */
[----:B------:R-:W-:Y:S01]  /*3710*/  @!PT LDS RZ, [RZ] ;  /* 0x00000000fffff984 */ /* 0x000fe20000000800 */
[----:B------:R-:W-:Y:S01]  /*3720*/  @!PT LDS RZ, [RZ] ;  /* 0x00000000fffff984 */ /* 0x000fe20000000800 */
[----:B------:R-:W-:Y:S01]  /*3730*/  @!PT LDS RZ, [RZ] ;  /* 0x00000000fffff984 */ /* 0x000fe20000000800 */
[----:B------:R1:W-:Y:S06]  /*3740*/  MEMBAR.ALL.CTA ;  /* 0x0000000000007992 */ /* 0x0003ec0000008000 */
[----:B-1----:R-:W1:Y:S02]  /*3750*/  FENCE.VIEW.ASYNC.S ;  /* 0x00000000000073c6 */ /* 0x002e640000000000 */
[----:B-1----:R2:W-:Y:S01]  /*3760*/  SYNCS.ARRIVE.TRANS64.RED.A1T0 RZ, [R5+URZ], RZ ;  /* 0x000000ff05ff79a7 */ /* 0x0025e200081004ff */
[----:B------:R2:W1:Y:S01]  /*3770*/  @P0 SYNCS.PHASECHK.TRANS64.TRYWAIT P1, [UR5], R4 ;  /* 0x00000004ff0005a7 */ /* 0x0004620008021105 */
[----:B------:R-:W-:-:S02]  /*3780*/  ULOP3.LUT UR5, UR16, 0xffe, URZ, 0xc0, !UPT ;  /* 0x00000ffe10057892 */ /* 0x000fc4000f8ec0ff */
[----:B------:R-:W-:Y:S02]  /*3790*/  USHF.R.U32.HI UR16, URZ, 0x1, UR16 ;  /* 0x00000001ff107899 */ /* 0x000fe40008011610 */
[----:B------:R-:W-:Y:S02]  /*37a0*/  UIADD3 UR5, UPT, UPT, -UR5, UR13, URZ ;  /* 0x0000000d05057290 */ /* 0x000fe4000fffe1ff */
[----:B------:R-:W-:-:S04]  /*37b0*/  UIMAD UR16, UR16, 0xf0, UR14 ;  /* 0x000000f0101078a4 */ /* 0x000fc8000f8e020e */
[----:B------:R-:W-:Y:S01]  /*37c0*/  ULEA UR16, UR5, UR16, 0x14 ;  /* 0x0000001005107291 */ /* 0x000fe2000f8ea0ff */
[----:B------:R-:W4:Y:S02]  /*37d0*/  SYNCS.PHASECHK.TRANS64.TRYWAIT P0, [UR15+0xf0], R3 ;  /* 0x0000f003ff0075a7 */ /* 0x000f24000800110f */
[----:B-1234-:R-:W-:Y:S09]  /*37e0*/  @!P0 BRA `(.L_x_66) ;  /* 0x0000007000cc8947 */ /* 0x01eff20003800000 */
.L_x_153:
[----:B-1----:R-:W-:Y:S01]  /*37f0*/  IADD3 R4, PT, PT, R2, 0x1, RZ ;  /* 0x0000000102047810 */ /* 0x002fe20007ffe0ff */
[----:B------:R-:W-:Y:S06]  /*3800*/  BRA.U !UP4, `(.L_x_67) ;  /* 0x000000010c987547 */ /* 0x000fec000b800000 */
[----:B------:R-:W-:Y:S01]  /*3810*/  UPLOP3.LUT UP2, UPT, UPT, UPT, UPT, 0x40, 0x4 ;  /* 0x000000000004789c */ /* 0x000fe20003f4e870 */
[----:B------:R-:W-:Y:S01]  /*3820*/  UMOV UR19, UR17 ;  /* 0x0000001100137c82 */ /* 0x000fe20008000000 */
[----:B------:R-:W-:Y:S01]  /*3830*/  UMOV UR18, UR8 ;  /* 0x0000000800127c82 */ /* 0x000fe20008000000 */
[----:B------:R-:W-:-:S08]  /*3840*/  UMOV UR5, UR12 ;  /* 0x0000000c00057c82 */ /* 0x000fd00008000000 */
.L_x_70:
[----:B------:R-:W-:Y:S02]  /*3850*/  UIADD3 UR19, UPT, UPT, UR19, 0x1, URZ ;  /* 0x0000000113137890 */ /* 0x000fe4000fffe0ff */
[----:B-1----:R-:W-:Y:S02]  /*3860*/  ULEA UR7, UR5, UR9, 0x3 ;  /* 0x0000000905077291 */ /* 0x002fe4000f8e18ff */
[----:B------:R-:W-:Y:S01]  /*3870*/  UISETP.NE.AND UP3, UPT, UR19, URZ, UPT ;  /* 0x000000ff1300728c */ /* 0x000fe2000bf65270 */
[----:B--2---:R-:W-:Y:S10]  /*3880*/  @P1 BRA `(.L_x_68) ;  /* 0x00000000000c1947 */ /* 0x004ff40003800000 */
[----:B------:R-:W-:Y:S04]  /*3890*/  SHF.L.U32 R2, R0, 0x1f, RZ ;  /* 0x0000001f00027819 */ /* 0x000fe800000006ff */
[----:B------:R-:W1:Y:S02]  /*38a0*/  SYNCS.PHASECHK.TRANS64.TRYWAIT P0, [UR7], R2 ;  /* 0x00000002ff0075a7 */ /* 0x000e640008001107 */
[----:B-1----:R-:W-:Y:S05]  /*38b0*/  @!P0 BRA `(.L_x_69) ;  /* 0x0000007000b08947 */ /* 0x002fea0003800000 */
.L_x_68:
[----:B------:R-:W-:Y:S01]  /*38c0*/  UISETP.NE.AND UP0, UPT, UR18, 0x1, UPT ;  /* 0x000000011200788c */ /* 0x000fe2000bf05270 */
[----:B------:R-:W-:Y:S01]  /*38d0*/  PLOP3.LUT P1, PT, PT, PT, PT, 0x80, 0x8 ;  /* 0x000000000008781c */ /* 0x000fe20003f2f070 */
[----:B------:R-:W-:Y:S02]  /*38e0*/  UIADD3 UR12, UPT, UPT, UR5, 0x1, URZ ;  /* 0x00000001050c7890 */ /* 0x000fe4000fffe0ff */
[----:B------:R-:W-:Y:S02]  /*38f0*/  ULEA UR26, UR5, UR11, 0x8 ;  /* 0x0000000b051a7291 */ /* 0x000fe4000f8e40ff */
[----:B------:R-:W-:Y:S01]  /*3900*/  UISETP.NE.AND UP1, UPT, UR12, 0x8, UPT ;  /* 0x000000080c00788c */ /* 0x000fe2000bf25270 */
[----:B------:R-:W-:Y:S01]  /*3910*/  PLOP3.LUT P0, PT, PT, PT, UP0, 0x80, 0x8 ;  /* 0x000000000008781c */ /* 0x000fe20003f0f008 */
[----:B------:R-:W-:Y:S02]  /*3920*/  UIADD3 UR28, UPT, UPT, UR26, 0x2, URZ ;  /* 0x000000021a1c7890 */ /* 0x000fe4000fffe0ff */
[----:B------:R-:W-:Y:S02]  /*3930*/  USEL UR22, URZ, 0x1, UP1 ;  /* 0x00000001ff167887 */ /* 0x000fe40008800000 */
[----:B------:R-:W-:Y:S02]  /*3940*/  USEL UR12, UR12, URZ, UP1 ;  /* 0x000000ff0c0c7287 */ /* 0x000fe40008800000 */
[----:B------:R-:W-:Y:S02]  /*3950*/  UIADD3 UR18, UPT, UPT, UR18, -0x1, URZ ;  /* 0xffffffff12127890 */ /* 0x000fe4000fffe0ff */
[----:B------:R-:W-:Y:S01]  /*3960*/  @UP0 ULEA UR6, UR12, UR9, 0x3 ;  /* 0x000000090c060291 */ /* 0x000fe2000f8e18ff */
[----:B------:R-:W-:Y:S01]  /*3970*/  LOP3.LUT R0, R0, UR22, RZ, 0x3c, !PT ;  /* 0x0000001600007c12 */ /* 0x000fe2000f8e3cff */
[----:B------:R-:W-:Y:S01]  /*3980*/  UIADD3 UR22, UPT, UPT, UR7, 0x40, URZ ;  /* 0x0000004007167890 */ /* 0x000fe2000fffe0ff */
[----:B------:R-:W-:Y:S02]  /*3990*/  UMOV UR27, 0x80004020 ;  /* 0x80004020001b7882 */ /* 0x000fe40000000000 */
[----:B-1----:R-:W-:Y:S01]  /*39a0*/  @P0 SHF.L.U32 R2, R0, 0x1f, RZ ;  /* 0x0000001f00020819 */ /* 0x002fe200000006ff */
[----:B------:R-:W-:Y:S01]  /*39b0*/  UMOV UR7, 0x80004020 ;  /* 0x8000402000077882 */ /* 0x000fe20000000000 */
[----:B------:R-:W-:Y:S01]  /*39c0*/  UMOV UR31, 0x80004020 ;  /* 0x80004020001f7882 */ /* 0x000fe20000000000 */
[----:B------:R-:W-:Y:S01]  /*39d0*/  UMOV UR29, 0x80004020 ;  /* 0x80004020001d7882 */ /* 0x000fe20000000000 */
[----:B------:R1:W2:Y:S01]  /*39e0*/  @P0 SYNCS.PHASECHK.TRANS64.TRYWAIT P1, [UR6], R2 ;  /* 0x00000002ff0005a7 */ /* 0x0002a20008021106 */
[----:B------:R-:W-:Y:S03]  /*39f0*/  UIMAD UR6, UR5, 0x3c0, UR4 ;  /* 0x000003c0050678a4 */ /* 0x000fe6000f8e0204 */
[----:B------:R-:W-:Y:S01]  /*3a00*/  UMOV UR5, UR12 ;  /* 0x0000000c00057c82 */ /* 0x000fe20008000000 */
[----:B------:R-:W-:Y:S05]  /*3a10*/  UIADD3 UR30, UPT, UPT, UR6, 0x2, URZ ;  /* 0x00000002061e7890 */ /* 0x000fea000fffe0ff */
[----:B------:R1:W-:Y:S01]  /*3a20*/  UTCHMMA gdesc[UR26], gdesc[UR6], tmem[UR16], tmem[UR24], idesc[UR25], UP2 ;  /* 0x00ff18061a0075ea */ /* 0x0003e20009000010 */
[----:B------:R-:W-:Y:S03]  /*3a30*/  UPLOP3.LUT UP2, UPT, UPT, UPT, UPT, 0x80, 0x8 ;  /* 0x000000000008789c */ /* 0x000fe60003f4f070 */
[----:B------:R1:W-:Y:S01]  /*3a40*/  UTCHMMA gdesc[UR28], gdesc[UR30], tmem[UR16], tmem[UR20], idesc[UR21], UPT ;  /* 0x00ff141e1c0075ea */ /* 0x0003e2000b800010 */
[----:B------:R1:W-:Y:S01]  /*3a50*/  UTCBAR.MULTICAST [UR22], URZ, UR10 ;  /* 0x000000ff160073e9 */ /* 0x0003e2000800080a */
[----:B------:R-:W-:Y:S06]  /*3a60*/  BRA.U UP3, `(.L_x_70) ;  /* 0xfffffffd03787547 */ /* 0x000fec000b83ffff */
.L_x_67:
[----:B------:R-:W-:Y:S01]  /*3a70*/  UIADD3 UR13, UPT, UPT, UR13, 0x1, URZ ;  /* 0x000000010d0d7890 */ /* 0x000fe2000fffe0ff */
[----:B------:R-:W-:Y:S01]  /*3a80*/  LOP3.LUT P0, RZ, R10, 0x1, RZ, 0xc0, !PT ;  /* 0x000000010aff7812 */ /* 0x000fe2000780c0ff */
[----:B------:R-:W-:Y:S01]  /*3a90*/  UIADD3 UR15, UPT, UPT, UR15, 0xd0, URZ ;  /* 0x000000d00f0f7890 */ /* 0x000fe2000fffe0ff */
[----:B--2---:R-:W-:Y:S01]  /*3aa0*/  ISETP.NE.AND P1, PT, R4, 0x2, PT ;  /* 0x000000020400780c */ /* 0x004fe20003f25270 */
[----:B------:R-:W-:-:S03]  /*3ab0*/  UISETP.NE.AND UP0, UPT, UR13, 0x4, UPT ;  /* 0x000000040d00788c */ /* 0x000fc6000bf05270 */
[----:B-1----:R-:W-:Y:S01]  /*3ac0*/  SEL R2, RZ, 0x1, P1 ;  /* 0x00000001ff027807 */ /* 0x002fe20000800000 */
[----:B------:R-:W-:Y:S02]  /*3ad0*/  USEL UR5, URZ, 0x1, UP0 ;  /* 0x00000001ff057887 */ /* 0x000fe40008000000 */
[----:B------:R-:W-:Y:S01]  /*3ae0*/  USEL UR13, UR13, URZ, UP0 ;  /* 0x000000ff0d0d7287 */ /* 0x000fe20008000000 */
[----:B------:R1:W-:Y:S01]  /*3af0*/  UTCBAR [UR15], URZ ;  /* 0x000000ff0f0073e9 */ /* 0x0003e200080000ff */
[----:B------:R-:W-:Y:S02]  /*3b00*/  LOP3.LUT R12, R12, R2, RZ, 0x3c, !PT ;  /* 0x000000020c0c7212 */ /* 0x000fe400078e3cff */
[----:B------:R-:W-:Y:S02]  /*3b10*/  LOP3.LUT R7, R7, UR5, RZ, 0x3c, !PT ;  /* 0x0000000507077c12 */ /* 0x000fe4000f8e3cff */
[----:B------:R-:W-:Y:S01]  /*3b20*/  SEL R2, R4, RZ, P1 ;  /* 0x000000ff04027207 */ /* 0x000fe20000800000 */
[----:B------:R-:W-:Y:S06]  /*3b30*/  @P0 BRA `(.L_x_71) ;  /* 0xfffffff800b40947 */ /* 0x000fec000383ffff */
[----:B------:R-:W2:Y:S01]  /*3b40*/  S2UR UR4, SR_CgaCtaId ;  /* 0x00000000000479c3 */ /* 0x000ea20000008800 */
[----:B------:R-:W-:Y:S01]  /*3b50*/  ELECT P0, URZ, PT ;  /* 0x0000000000ff782f */ /* 0x000fe20003800000 */
[----:B------:R-:W-:Y:S01]  /*3b60*/  IMAD.MOV.U32 R2, RZ, RZ, 0x1 ;  /* 0x00000001ff027424 */ /* 0x000fe200078e00ff */
[----:B------:R-:W-:Y:S01]  /*3b70*/  UIADD3 UR9, UPT, UPT, UR9, 0xf0, URZ ;  /* 0x000000f009097890 */ /* 0x000fe2000fffe0ff */
[----:B------:R-:W-:Y:S01]  /*3b80*/  SHF.L.U32 R0, R7, 0x1f, RZ ;  /* 0x0000001f07007819 */ /* 0x000fe200000006ff */
[----:B------:R-:W-:-:S03]  /*3b90*/  UMOV UR5, 0x40 ;  /* 0x0000004000057882 */ /* 0x000fc60000000000 */
[----:B------:R-:W-:Y:S01]  /*3ba0*/  UVIRTCOUNT.DEALLOC.SMPOOL 0x80 ;  /* 0x000000800000784c */ /* 0x000fe20000000000 */
[----:B--2---:R-:W-:Y:S02]  /*3bb0*/  ULEA UR4, UR4, UR5, 0x18 ;  /* 0x0000000504047291 */ /* 0x004fe4000f8ec0ff */
[----:B------:R-:W-:-:S07]  /*3bc0*/  ULEA UR5, UR13, UR9, 0x3 ;  /* 0x000000090d057291 */ /* 0x000fce000f8e18ff */
[----:B------:R2:W-:Y:S02]  /*3bd0*/  @P0 STS.U8 [UR4+0x1c], R2 ;  /* 0x00001c02ff000988 */ /* 0x0005e40008000004 */
[----:B------:R-:W3:Y:S02]  /*3be0*/  SYNCS.PHASECHK.TRANS64.TRYWAIT P0, [UR5], R0 ;  /* 0x00000000ff0075a7 */ /* 0x000ee40008001105 */
[----:B--23--:R-:W-:Y:S05]  /*3bf0*/  @!P0 BRA `(.L_x_72) ;  /* 0x0000006c00f88947 */ /* 0x00cfea0003800000 */
.L_x_156:
[----:B------:R-:W-:-:S04]  /*3c00*/  UIADD3 UR6, UPT, UPT, UR13, 0x1, URZ ;  /* 0x000000010d067890 */ /* 0x000fc8000fffe0ff */
[----:B------:R-:W-:-:S04]  /*3c10*/  UISETP.NE.AND UP0, UPT, UR6, 0x4, UPT ;  /* 0x000000040600788c */ /* 0x000fc8000bf05270 */
[----:B------:R-:W-:Y:S02]  /*3c20*/  USEL UR7, URZ, 0x1, UP0 ;  /* 0x00000001ff077887 */ /* 0x000fe40008000000 */
[----:B------:R-:W-:-:S04]  /*3c30*/  USEL UR6, UR6, URZ, UP0 ;  /* 0x000000ff06067287 */ /* 0x000fc80008000000 */
[----:B------:R-:W-:Y:S01]  /*3c40*/  ULEA UR5, UR6, UR9, 0x3 ;  /* 0x0000000906057291 */ /* 0x000fe2000f8e18ff */
[----:B--2---:R-:W-:-:S04]  /*3c50*/  LOP3.LUT R0, R7, UR7, RZ, 0x3c, !PT ;  /* 0x0000000707007c12 */ /* 0x004fc8000f8e3cff */
[----:B------:R-:W-:-:S04]  /*3c60*/  SHF.L.U32 R2, R0, 0x1f, RZ ;  /* 0x0000001f00027819 */ /* 0x000fc800000006ff */
[----:B------:R-:W2:Y:S02]  /*3c70*/  SYNCS.PHASECHK.TRANS64.TRYWAIT P0, [UR5], R2 ;  /* 0x00000002ff0075a7 */ /* 0x000ea40008001105 */
[----:B--2---:R-:W-:Y:S05]  /*3c80*/  @!P0 BRA `(.L_x_73) ;  /* 0x0000006c00ec8947 */ /* 0x004fea0003800000 */
.L_x_158:
[----:B------:R-:W-:-:S04]  /*3c90*/  UIADD3 UR6, UPT, UPT, UR6, 0x1, URZ ;  /* 0x0000000106067890 */ /* 0x000fc8000fffe0ff */
[----:B------:R-:W-:-:S04]  /*3ca0*/  UISETP.NE.AND UP0, UPT, UR6, 0x4, UPT ;  /* 0x000000040600788c */ /* 0x000fc8000bf05270 */
[----:B------:R-:W-:Y:S02]  /*3cb0*/  USEL UR7, URZ, 0x1, UP0 ;  /* 0x00000001ff077887 */ /* 0x000fe40008000000 */
[----:B------:R-:W-:-:S04]  /*3cc0*/  USEL UR6, UR6, URZ, UP0 ;  /* 0x000000ff06067287 */ /* 0x000fc80008000000 */
[----:B------:R-:W-:Y:S01]  /*3cd0*/  ULEA UR5, UR6, UR9, 0x3 ;  /* 0x0000000906057291 */ /* 0x000fe2000f8e18ff */
[----:B------:R-:W-:-:S04]  /*3ce0*/  LOP3.LUT R0, R0, UR7, RZ, 0x3c, !PT ;  /* 0x0000000700007c12 */ /* 0x000fc8000f8e3cff */
[----:B--2---:R-:W-:-:S04]  /*3cf0*/  SHF.L.U32 R2, R0, 0x1f, RZ ;  /* 0x0000001f00027819 */ /* 0x004fc800000006ff */
[----:B------:R-:W2:Y:S02]  /*3d00*/  SYNCS.PHASECHK.TRANS64.TRYWAIT P0, [UR5], R2 ;  /* 0x00000002ff0075a7 */ /* 0x000ea40008001105 */
[----:B--2---:R-:W-:Y:S05]  /*3d10*/  @!P0 BRA `(.L_x_74) ;  /* 0x0000006c00e08947 */ /* 0x004fea0003800000 */
.L_x_160:
[----:B------:R-:W-:-:S04]  /*3d20*/  UIADD3 UR6, UPT, UPT, UR6, 0x1, URZ ;  /* 0x0000000106067890 */ /* 0x000fc8000fffe0ff */
[----:B------:R-:W-:-:S04]  /*3d30*/  UISETP.NE.AND UP0, UPT, UR6, 0x4, UPT ;  /* 0x000000040600788c */ /* 0x000fc8000bf05270 */
[----:B------:R-:W-:Y:S02]  /*3d40*/  USEL UR5, URZ, 0x1, UP0 ;  /* 0x00000001ff057887 */ /* 0x000fe40008000000 */
[----:B------:R-:W-:-:S04]  /*3d50*/  USEL UR6, UR6, URZ, UP0 ;  /* 0x000000ff06067287 */ /* 0x000fc80008000000 */
[----:B------:R-:W-:Y:S01]  /*3d60*/  ULEA UR6, UR6, UR9, 0x3 ;  /* 0x0000000906067291 */ /* 0x000fe2000f8e18ff */
[----:B------:R-:W-:-:S04]  /*3d70*/  LOP3.LUT R0, R0, UR5, RZ, 0x3c, !PT ;  /* 0x0000000500007c12 */ /* 0x000fc8000f8e3cff */
[----:B------:R-:W-:-:S04]  /*3d80*/  SHF.L.U32 R0, R0, 0x1f, RZ ;  /* 0x0000001f00007819 */ /* 0x000fc800000006ff */
[----:B------:R-:W3:Y:S02]  /*3d90*/  SYNCS.PHASECHK.TRANS64.TRYWAIT P0, [UR6], R0 ;  /* 0x00000000ff0075a7 */ /* 0x000ee40008001106 */
[----:B---3--:R-:W-:Y:S05]  /*3da0*/  @!P0 BRA `(.L_x_75) ;  /* 0x0000006c00d48947 */ /* 0x008fea0003800000 */
.L_x_162:
[----:B------:R-:W-:Y:S01]  /*3db0*/  NOP ;  /* 0x0000000000007918 */ /* 0x000fe20000000000 */
[----:B--2---:R-:W2:Y:S01]  /*3dc0*/  LDS R0, [UR4+0x14] ;  /* 0x00001404ff007984 */ /* 0x004ea20008000800 */
[----:B------:R-:W-:Y:S01]  /*3dd0*/  ULOP3.LUT UR6, UR14, 0xffff, URZ, 0xc0, !UPT ;  /* 0x0000ffff0e067892 */ /* 0x000fe2000f8ec0ff */
[----:B------:R-:W-:Y:S01]  /*3de0*/  UMOV UR8, 0xffff ;  /* 0x0000ffff00087882 */ /* 0x000fe20000000000 */
[----:B------:R-:W-:Y:S02]  /*3df0*/  UMOV UR5, 0x1 ;  /* 0x0000000100057882 */ /* 0x000fe40000000000 */
[----:B------:R-:W-:-:S04]  /*3e00*/  USHF.R.U32.HI UR6, URZ, 0x5, UR6 ;  /* 0x00000005ff067899 */ /* 0x000fc80008011606 */
[----:B------:R-:W-:Y:S02]  /*3e10*/  USHF.L.U32 UR8, UR8, UR6, URZ ;  /* 0x0000000608087299 */ /* 0x000fe400080006ff */
[----:B------:R-:W-:-:S04]  /*3e20*/  USHF.L.U32 UR5, UR5, UR6, URZ ;  /* 0x0000000605057299 */ /* 0x000fc800080006ff */
[----:B--2---:R-:W-:-:S04]  /*3e30*/  LOP3.LUT R0, R0, UR8, RZ, 0xc0, !PT ;  /* 0x0000000800007c12 */ /* 0x004fc8000f8ec0ff */
[----:B------:R-:W-:-:S13]  /*3e40*/  ISETP.NE.AND P0, PT, R0, UR8, PT ;  /* 0x0000000800007c0c */ /* 0x000fda000bf05270 */
[----:B------:R-:W-:Y:S05]  /*3e50*/  @P0 BRA `(.L_x_76) ;  /* 0x0000000000580947 */ /* 0x000fea0003800000 */
[----:B------:R-:W2:Y:S02]  /*3e60*/  LDS R0, [UR4+0x18] ;  /* 0x00001804ff007984 */ /* 0x000ea40008000800 */
[----:B--2---:R-:W-:-:S04]  /*3e70*/  LOP3.LUT R0, R0, UR5, RZ, 0xc0, !PT ;  /* 0x0000000500007c12 */ /* 0x004fc8000f8ec0ff */
[----:B------:R-:W-:-:S13]  /*3e80*/  ISETP.NE.AND P0, PT, R0, UR5, PT ;  /* 0x0000000500007c0c */ /* 0x000fda000bf05270 */
[----:B------:R-:W-:Y:S05]  /*3e90*/  @P0 BRA `(.L_x_77) ;  /* 0x00000000003c0947 */ /* 0x000fea0003800000 */
[----:B------:R-:W2:Y:S01]  /*3ea0*/  S2R R2, SR_LANEID ;  /* 0x0000000000027919 */ /* 0x000ea20000000000 */
[----:B------:R-:W-:Y:S01]  /*3eb0*/  ULOP3.LUT UR8, URZ, UR8, URZ, 0x33, !UPT ;  /* 0x00000008ff087292 */ /* 0x000fe2000f8e33ff */
[----:B------:R-:W-:Y:S02]  /*3ec0*/  VOTEU.ANY UR7, UPT, PT ;  /* 0x0000000000077886 */ /* 0x000fe400038e0100 */
[----:B------:R-:W-:-:S03]  /*3ed0*/  UFLO.U32 UR7, UR7 ;  /* 0x00000007000772bd */ /* 0x000fc600080e0000 */
[----:B------:R-:W-:-:S04]  /*3ee0*/  IMAD.U32 R0, RZ, RZ, UR8 ;  /* 0x00000008ff007e24 */ /* 0x000fc8000f8e00ff */
[----:B------:R3:W4:Y:S02]  /*3ef0*/  REDUX UR6, R0 ;  /* 0x00000000000673c4 */ /* 0x0007240000000000 */
[----:B------:R1:W-:Y:S01]  /*3f00*/  UTCATOMSWS.AND URZ, UR8 ;  /* 0x0000000800ff79e3 */ /* 0x0003e20008000000 */
[----:B--2---:R-:W-:Y:S02]  /*3f10*/  ISETP.EQ.U32.AND P0, PT, R2, UR7, PT ;  /* 0x0000000702007c0c */ /* 0x004fe4000bf02070 */
[----:B---3--:R-:W-:Y:S02]  /*3f20*/  LOP3.LUT R0, RZ, UR5, RZ, 0x33, !PT ;  /* 0x00000005ff007c12 */ /* 0x008fe4000f8e33ff */
[----:B----4-:R-:W-:Y:S02]  /*3f30*/  MOV R2, UR6 ;  /* 0x0000000600027c02 */ /* 0x010fe40008000f00 */
[----:B------:R-:W2:Y:S07]  /*3f40*/  REDUX UR5, R0 ;  /* 0x00000000000573c4 */ /* 0x000eae0000000000 */
[----:B------:R1:W-:Y:S01]  /*3f50*/  @P0 ATOMS.AND RZ, [UR4+0x14], R2 ;  /* 0x00001402ffff098c */ /* 0x0003e2000a800004 */
[----:B--2---:R-:W-:-:S05]  /*3f60*/  IMAD.U32 R0, RZ, RZ, UR5 ;  /* 0x00000005ff007e24 */ /* 0x004fca000f8e00ff */
[----:B------:R1:W-:Y:S01]  /*3f70*/  @P0 ATOMS.AND RZ, [UR4+0x18], R0 ;  /* 0x00001800ffff098c */ /* 0x0003e2000a800004 */
[----:B------:R-:W-:Y:S05]  /*3f80*/  BRA `(.L_x_78) ;  /* 0x0000000000147947 */ /* 0x000fea0003800000 */
.L_x_77:
[----:B------:R-:W-:Y:S02]  /*3f90*/  MOV R2, 0x3fb0 ;  /* 0x00003fb000027802 */ /* 0x000fe40000000f00 */
[----:B-1---5:R-:W-:Y:S05]  /*3fa0*/  CALL.REL.NOINC `($__internal_0_$__cuda_sm10x_tcgen05_guardrail_trap_col_being_dealloced_not_returned_by_alloc) ;  /* 0x0000007000047944 */ /* 0x022fea0003c00000 */
[----:B------:R-:W-:Y:S05]  /*3fb0*/  BRA `(.L_x_78) ;  /* 0x0000000000087947 */ /* 0x000fea0003800000 */
.L_x_76:
[----:B------:R-:W-:Y:S02]  /*3fc0*/  MOV R2, 0x3fe0 ;  /* 0x00003fe000027802 */ /* 0x000fe40000000f00 */
[----:B-1---5:R-:W-:Y:S05]  /*3fd0*/  CALL.REL.NOINC `($__internal_2_$__cuda_sm10x_tcgen05_guardrail_trap_unallocated_columns_being_dealloced) ;  /* 0x0000007000107944 */ /* 0x022fea0003c00000 */
.L_x_78:
[----:B------:R-:W-:Y:S01]  /*3fe0*/  NOP ;  /* 0x0000000000007918 */ /* 0x000fe20000000000 */
[----:B-1----:R-:W-:Y:S05]  /*3ff0*/  EXIT ;  /* 0x000000000000794d */ /* 0x002fea0003800000 */
.L_x_60:
[----:B------:R-:W-:-:S09]  /*4000*/  UISETP.NE.OR UP0, UPT, UR5, 0x3, !UP3 ;  /* 0x000000030500788c */ /* 0x000fd2000df05670 */
[----:B------:R-:W-:Y:S05]  /*4010*/  BRA.U UP0, `(.L_x_79) ;  /* 0x0000001100707547 */ /* 0x000fea000b800000 */
[----:B------:R-:W1:Y:S01]  /*4020*/  LDCU.64 UR4, c[0x0][0x888] ;  /* 0x00011100ff0477ac */ /* 0x000e620008000a00 */
[----:B------:R-:W2:Y:S01]  /*4030*/  LDC.64 R12, c[0x0][0x348] ;  /* 0x0000d200ff0c7b82 */ /* 0x000ea20000000a00 */
[----:B------:R-:W-:Y:S02]  /*4040*/  HFMA2 R10, -RZ, RZ, 0, 0 ;  /* 0x00000000ff0a7431 */ /* 0x000fe400000001ff */
[----:B------:R-:W-:Y:S01]  /*4050*/  IMAD.MOV.U32 R9, RZ, RZ, 0x1 ;  /* 0x00000001ff097424 */ /* 0x000fe200078e00ff */
[----:B------:R-:W3:Y:S01]  /*4060*/  LDCU UR44, c[0x0][0x370] ;  /* 0x00006e00ff2c77ac */ /* 0x000ee20008000800 */
[----:B------:R-:W-:Y:S01]  /*4070*/  IMAD.MOV.U32 R8, RZ, RZ, RZ ;  /* 0x000000ffff087224 */ /* 0x000fe200078e00ff */
[----:B------:R-:W-:Y:S01]  /*4080*/  MOV R11, 0x7800 ;  /* 0x00007800000b7802 */ /* 0x000fe20000000f00 */
[----:B------:R-:W3:Y:S01]  /*4090*/  LDCU.128 UR40, c[0x0][0xb10] ;  /* 0x00016200ff2877ac */ /* 0x000ee20008000c00 */
[----:B------:R-:W4:Y:S01]  /*40a0*/  LDCU UR39, c[0x0][0x374] ;  /* 0x00006e80ff2777ac */ /* 0x000f220008000800 */
[----:B------:R-:W4:Y:S01]  /*40b0*/  LDCU.64 UR30, c[0x0][0x890] ;  /* 0x00011200ff1e77ac */ /* 0x000f220008000a00 */
[----:B-1----:R-:W-:Y:S01]  /*40c0*/  UISETP.NE.U32.AND UP0, UPT, UR4, URZ, UPT ;  /* 0x000000ff0400728c */ /* 0x002fe2000bf05070 */
[----:B------:R-:W1:Y:S01]  /*40d0*/  LDCU UR21, c[0x0][0xb0c] ;  /* 0x00016180ff1577ac */ /* 0x000e620008000800 */
[----:B------:R-:W1:Y:S01]  /*40e0*/  LDCU UR37, c[0x0][0xb20] ;  /* 0x00016400ff2577ac */ /* 0x000e620008000800 */
[----:B------:R-:W1:Y:S01]  /*40f0*/  LDCU UR4, c[0x0][0xb30] ;  /* 0x00016600ff0477ac */ /* 0x000e620008000800 */
[----:B---3--:R-:W-:-:S02]  /*4100*/  UIMAD.WIDE.U32 UR46, UR44, UR40, URZ ;  /* 0x000000282c2e72a5 */ /* 0x008fc4000f8e00ff */
[----:B----4-:R-:W-:Y:S02]  /*4110*/  UIMAD.WIDE.U32 UR8, UR39, UR43, URZ ;  /* 0x0000002b270872a5 */ /* 0x010fe4000f8e00ff */
[----:B------:R-:W-:Y:S02]  /*4120*/  UISETP.NE.AND.EX UP6, UPT, UR5, URZ, UPT, UP0 ;  /* 0x000000ff0500728c */ /* 0x000fe4000bfc5300 */
[----:B------:R-:W-:Y:S02]  /*4130*/  UISETP.NE.AND UP0, UPT, UR13, 0x1, UPT ;  /* 0x000000010d00788c */ /* 0x000fe4000bf05270 */
[----:B------:R-:W-:Y:S01]  /*4140*/  UISETP.NE.U32.AND UP0, UPT, UR30, URZ, UPT ;  /* 0x000000ff1e00728c */ /* 0x000fe2000bf05070 */
[----:B------:R-:W-:Y:S01]  /*4150*/  UMOV UR6, 0x400 ;  /* 0x0000040000067882 */ /* 0x000fe20000000000 */
[----:B------:R-:W-:Y:S01]  /*4160*/  UMOV UR46, UR47 ;  /* 0x0000002f002e7c82 */ /* 0x000fe20008000000 */
[----:B------:R-:W-:Y:S01]  /*4170*/  UMOV UR8, UR9 ;  /* 0x0000000900087c82 */ /* 0x000fe20008000000 */
[----:B------:R-:W-:-:S02]  /*4180*/  USEL UR38, URZ, 0x1, UP4 ;  /* 0x00000001ff267887 */ /* 0x000fc4000a000000 */
[----:B------:R-:W-:Y:S02]  /*4190*/  UISETP.GE.AND UP3, UPT, UR13, 0x1, UPT ;  /* 0x000000010d00788c */ /* 0x000fe4000bf66270 */
[----:B------:R-:W-:Y:S01]  /*41a0*/  UISETP.NE.AND.EX UP5, UPT, UR31, URZ, UPT, UP0 ;  /* 0x000000ff1f00728c */ /* 0x000fe2000bfa5300 */
[----:B------:R-:W-:Y:S01]  /*41b0*/  UMOV UR29, URZ ;  /* 0x000000ff001d7c82 */ /* 0x000fe20008000000 */
[----:B------:R-:W-:Y:S01]  /*41c0*/  UPLOP3.LUT UP1, UPT, UPT, UPT, UPT, 0x40, 0x4 ;  /* 0x000000000004789c */ /* 0x000fe20003f2e870 */
[----:B------:R-:W3:Y:S01]  /*41d0*/  LDCU.64 UR14, c[0x0][0xb28] ;  /* 0x00016500ff0e77ac */ /* 0x000ee20008000a00 */
[----:B------:R-:W-:Y:S02]  /*41e0*/  ULEA UR6, UR7, UR6, 0x18 ;  /* 0x0000000607067291 */ /* 0x000fe4000f8ec0ff */
[----:B-1----:R-:W-:Y:S02]  /*41f0*/  UISETP.NE.AND UP3, UPT, UR21, 0x1, UPT ;  /* 0x000000011500788c */ /* 0x002fe4000bf65270 */
[----:B------:R-:W-:-:S02]  /*4200*/  USHF.R.U32.HI UR46, URZ, UR41, UR46 ;  /* 0x00000029ff2e7299 */ /* 0x000fc4000801162e */
[----:B------:R-:W-:Y:S02]  /*4210*/  USHF.R.U32.HI UR45, URZ, UR37, UR8 ;  /* 0x00000025ff2d7299 */ /* 0x000fe40008011608 */
[----:B------:R-:W-:Y:S02]  /*4220*/  UISETP.NE.AND UP0, UPT, UR42, 0x1, UPT ;  /* 0x000000012a00788c */ /* 0x000fe4000bf05270 */
[----:B--2---:R-:W-:-:S11]  /*4230*/  UISETP.NE.AND UP4, UPT, UR4, 0x1, UPT ;  /* 0x000000010400788c */ /* 0x004fd6000bf85270 */
.L_x_87:
[----:B------:R-:W-:Y:S02]  /*4240*/  LEA R2, R8, UR6, 0x3 ;  /* 0x0000000608027c11 */ /* 0x000fe4000f8e18ff */
[----:B------:R-:W-:Y:S02]  /*4250*/  SHF.L.U32 R0, R10, 0x1f, RZ ;  /* 0x0000001f0a007819 */ /* 0x000fe400000006ff */
[----:B------:R-:W-:Y:S02]  /*4260*/  LEA R4, R8, UR6, 0x4 ;  /* 0x0000000608047c11 */ /* 0x000fe4000f8e20ff */
[----:B------:R-:W1:Y:S02]  /*4270*/  SYNCS.PHASECHK.TRANS64.TRYWAIT P0, [R2+URZ+0xb0], R0 ;  /* 0x0000b000020075a7 */ /* 0x000e6400080011ff */
[----:B-12---:R-:W-:Y:S05]  /*4280*/  @!P0 BRA `(.L_x_80) ;  /* 0x0000006800b48947 */ /* 0x006fea0003800000 */
.L_x_163:
        /* <DEDUP_REMOVED lines=8> */
[----:B--2---:R-:W-:Y:S11]  /*4310*/  LOP3.LUT P0, RZ, R6, 0x1, RZ, 0xc0, !PT ;  /* 0x0000000106ff7812 */ /* 0x004ff6000780c0ff */
[----:B------:R-:W-:Y:S02]  /*4320*/  @!UPT UIADD3 URZ, UPT, UPT, URZ, URZ, URZ ;  /* 0x000000fffffff290 */ /* 0x000fe4000fffe0ff */
[----:B----4-:R-:W-:Y:S01]  /*4330*/  VOTEU.ANY UP3, P0 ;  /* 0x0000000000ff7886 */ /* 0x010fe20000060100 */
[----:B------:R-:W-:Y:S11]  /*4340*/  PLOP3.LUT P0, PT, PT, PT, UP3, 0x80, 0x8 ;  /* 0x000000000008781c */ /* 0x000ff60003f0f038 */
[----:B------:R-:W-:Y:S02]  /*4350*/  @!UPT UIADD3 URZ, UPT, UPT, URZ, URZ, URZ ;  /* 0x000000fffffff290 */ /* 0x000fe4000fffe0ff */
[----:B-1----:R-:W-:Y:S02]  /*4360*/  @P0 SHF.R.U32.HI R0, RZ, 0x10, R5 ;  /* 0x00000010ff000819 */ /* 0x002fe40000011605 */
[----:B------:R-:W-:Y:S02]  /*4370*/  @P0 MOV R3, R4 ;  /* 0x0000000400030202 */ /* 0x000fe40000000f00 */
[----:B------:R-:W-:Y:S01]  /*4380*/  @P0 R2UR UR4, R0 ;  /* 0x00000000000402ca */ /* 0x000fe200000e0000 */
[----:B------:R-:W-:Y:S01]  /*4390*/  VIADD R0, R2, 0xc0 ;  /* 0x000000c002007836 */ /* 0x000fe20000000000 */
[----:B------:R-:W-:Y:S02]  /*43a0*/  @P0 LOP3.LUT R4, R5, 0xffff, RZ, 0xc0, !PT ;  /* 0x0000ffff05040812 */ /* 0x000fe400078ec0ff */
[----:B------:R-:W-:Y:S02]  /*43b0*/  @P0 R2UR UR8, R3 ;  /* 0x00000000030802ca */ /* 0x000fe400000e0000 */
[----:B------:R-:W-:Y:S02]  /*43c0*/  PRMT R0, RZ, 0x654, R0 ;  /* 0x00000654ff007816 */ /* 0x000fe40000000000 */
[----:B------:R-:W-:Y:S02]  /*43d0*/  @P0 R2UR UR5, R4 ;  /* 0x00000000040502ca */ /* 0x000fe400000e0000 */
[----:B------:R1:W-:Y:S03]  /*43e0*/  SYNCS.ARRIVE.TRANS64.RED.A1T0 RZ, [R0+URZ], RZ ;  /* 0x000000ff00ff79a7 */ /* 0x0003e600081004ff */
[----:B------:R-:W-:Y:S04]  /*43f0*/  @UP3 UMOV UR47, UR4 ;  /* 0x00000004002f3c82 */ /* 0x000fe80008000000 */
[----:B------:R-:W-:Y:S04]  /*4400*/  @UP3 UMOV UR23, UR8 ;  /* 0x0000000800173c82 */ /* 0x000fe80008000000 */
[----:B------:R-:W-:Y:S01]  /*4410*/  @UP3 UMOV UR22, UR5 ;  /* 0x0000000500163c82 */ /* 0x000fe20008000000 */
[----:B------:R-:W-:Y:S05]  /*4420*/  BRA.U !UP0, `(.L_x_81) ;  /* 0x0000000108c07547 */ /* 0x000fea000b800000 */
[----:B------:R-:W-:Y:S02]  /*4430*/  UP2UR UR10, UPR, URZ, 0x4 ;  /* 0x00000004ff0a7883 */ /* 0x000fe40008000000 */
[----:B------:R-:W-:Y:S02]  /*4440*/  UISETP.NE.AND UP2, UPT, UR42, 0x1, UPT ;  /* 0x000000012a00788c */ /* 0x000fe4000bf45270 */
[----:B------:R-:W-:Y:S02]  /*4450*/  UISETP.NE.AND UP0, UPT, UR21, 0x1, UPT ;  /* 0x000000011500788c */ /* 0x000fe4000bf05270 */
[----:B------:R-:W-:Y:S02]  /*4460*/  USEL UR4, UR39, UR45, !UP2 ;  /* 0x0000002d27047287 */ /* 0x000fe4000d000000 */
[----:B------:R-:W-:Y:S02]  /*4470*/  UP2UR UR18, UPR, URZ, 0x2 ;  /* 0x00000002ff127883 */ /* 0x000fe40008000000 */
[----:B------:R-:W-:Y:S02]  /*4480*/  UISETP.NE.AND UP1, UPT, UR13, 0x1, UPT ;  /* 0x000000010d00788c */ /* 0x000fe4000bf25270 */
[----:B------:R-:W-:Y:S02]  /*4490*/  UIMAD.WIDE.U32 UR32, UR22, UR43, URZ ;  /* 0x0000002b162072a5 */ /* 0x000fe4000f8e00ff */
[----:B------:R-:W-:Y:S02]  /*44a0*/  USEL UR9, UR44, UR46, !UP0 ;  /* 0x0000002e2c097287 */ /* 0x000fe4000c000000 */
[----:B---3--:R-:W-:Y:S02]  /*44b0*/  UIMAD.WIDE.U32 UR24, UR4, UR14, URZ ;  /* 0x0000000e041872a5 */ /* 0x008fe4000f8e00ff */
[----:B------:R-:W-:Y:S02]  /*44c0*/  UIMAD.WIDE.U32 UR26, UR23, UR40, URZ ;  /* 0x00000028171a72a5 */ /* 0x000fe4000f8e00ff */
[----:B------:R-:W-:Y:S01]  /*44d0*/  UIMAD.WIDE.U32 UR16, UR9, UR14, URZ ;  /* 0x0000000e091072a5 */ /* 0x000fe2000f8e00ff */
[----:B------:R-:W-:Y:S02]  /*44e0*/  UMOV UR11, UR33 ;  /* 0x00000021000b7c82 */ /* 0x000fe40008000000 */
[----:B------:R-:W-:Y:S01]  /*44f0*/  UMOV UR8, UR25 ;  /* 0x0000001900087c82 */ /* 0x000fe20008000000 */
[----:B------:R-:W-:Y:S02]  /*4500*/  USHF.R.U32.HI UR11, URZ, UR37, UR11 ;  /* 0x00000025ff0b7299 */ /* 0x000fe4000801160b */
[----:B------:R-:W-:Y:S02]  /*4510*/  @UP1 USHF.R.U32.HI UR4, URZ, UR15, UR8 ;  /* 0x0000000fff041299 */ /* 0x000fe40008011608 */
[----:B------:R-:W-:Y:S02]  /*4520*/  USEL UR8, UR22, UR11, !UP2 ;  /* 0x0000000b16087287 */ /* 0x000fe4000d000000 */
[----:B------:R-:W-:Y:S02]  /*4530*/  UIMAD UR4, UR13, UR4, URZ ;  /* 0x000000040d0472a4 */ /* 0x000fe4000f8e02ff */
[----:B------:R-:W-:Y:S01]  /*4540*/  UISETP.NE.AND UP2, UPT, UR10, URZ, UPT ;  /* 0x000000ff0a00728c */ /* 0x000fe2000bf45270 */
[----:B------:R-:W-:Y:S01]  /*4550*/  UMOV UR5, UR27 ;  /* 0x0000001b00057c82 */ /* 0x000fe20008000000 */
[----:B------:R-:W-:Y:S01]  /*4560*/  UMOV UR16, UR17 ;  /* 0x0000001100107c82 */ /* 0x000fe20008000000 */
[----:B------:R-:W-:Y:S02]  /*4570*/  USHF.R.U32.HI UR5, URZ, UR41, UR5 ;  /* 0x00000029ff057299 */ /* 0x000fe40008011605 */
[----:B------:R-:W-:Y:S02]  /*4580*/  @UP1 USHF.R.U32.HI UR9, URZ, UR15, UR16 ;  /* 0x0000000fff091299 */ /* 0x000fe40008011610 */
[----:B------:R-:W-:Y:S02]  /*4590*/  USEL UR5, UR23, UR5, !UP0 ;  /* 0x0000000517057287 */ /* 0x000fe4000c000000 */
[----:B------:R-:W-:Y:S02]  /*45a0*/  UIMAD.WIDE.U32 UR16, UR8, UR14, URZ ;  /* 0x0000000e081072a5 */ /* 0x000fe4000f8e00ff */
[----:B------:R-:W-:Y:S02]  /*45b0*/  UIMAD UR10, UR13, UR9, URZ ;  /* 0x000000090d0a72a4 */ /* 0x000fe4000f8e02ff */
[----:B------:R-:W-:Y:S03]  /*45c0*/  UISETP.GE.AND UP0, UPT, UR8, UR4, UPT ;  /* 0x000000040800728c */ /* 0x000fe6000bf06270 */
[----:B------:R-:W-:Y:S01]  /*45d0*/  UMOV UR4, UR17 ;  /* 0x0000001100047c82 */ /* 0x000fe20008000000 */
[----:B------:R-:W-:Y:S02]  /*45e0*/  UISETP.GE.OR UP0, UPT, UR5, UR10, UP0 ;  /* 0x0000000a0500728c */ /* 0x000fe40008706670 */
[----:B------:R-:W-:Y:S02]  /*45f0*/  USHF.R.U32.HI UR4, URZ, UR15, UR4 ;  /* 0x0000000fff047299 */ /* 0x000fe40008011604 */
[----:B------:R-:W-:Y:S02]  /*4600*/  UIMAD.WIDE.U32 UR10, UR5, UR14, URZ ;  /* 0x0000000e050a72a5 */ /* 0x000fe4000f8e00ff */
[----:B------:R-:W-:Y:S04]  /*4610*/  USEL UR12, UR8, UR4, !UP1 ;  /* 0x00000004080c7287 */ /* 0x000fe8000c800000 */
[----:B------:R-:W-:Y:S01]  /*4620*/  UIADD3 UR16, UPT, UPT, -UR12, URZ, URZ ;  /* 0x000000ff0c107290 */ /* 0x000fe2000fffe1ff */
[----:B------:R-:W-:Y:S02]  /*4630*/  @!UP0 UMOV UR4, UR11 ;  /* 0x0000000b00048c82 */ /* 0x000fe40008000000 */
[----:B------:R-:W-:Y:S02]  /*4640*/  @!UP0 USHF.R.U32.HI UR4, URZ, UR15, UR4 ;  /* 0x0000000fff048299 */ /* 0x000fe40008011604 */
[----:B------:R-:W-:Y:S02]  /*4650*/  UIMAD UR10, UR13, UR16, UR8 ;  /* 0x000000100d0a72a4 */ /* 0x000fe4000f8e0208 */
[----:B------:R-:W-:Y:S02]  /*4660*/  @!UP0 USEL UR4, UR5, UR4, !UP1 ;  /* 0x0000000405048287 */ /* 0x000fe4000c800000 */
[----:B------:R-:W-:Y:S02]  /*4670*/  UISETP.NE.AND UP1, UPT, UR18, URZ, UPT ;  /* 0x000000ff1200728c */ /* 0x000fe4000bf25270 */
[----:B------:R-:W-:Y:S02]  /*4680*/  @!UP0 UIMAD UR10, UR9, UR10, UR4 ;  /* 0x0000000a090a82a4 */ /* 0x000fe4000f8e0204 */
[----:B------:R-:W-:Y:S02]  /*4690*/  @!UP0 UIADD3 UR11, UPT, UPT, UR12, -UR4, URZ ;  /* 0x800000040c0b8290 */ /* 0x000fe4000fffe0ff */
[----:B------:R-:W-:Y:S02]  /*46a0*/  UIADD3 UR9, UPT, UPT, -UR5, URZ, URZ ;  /* 0x000000ff05097290 */ /* 0x000fe4000fffe1ff */
[----:B------:R-:W-:Y:S02]  /*46b0*/  UIADD3 UR4, UPT, UPT, -UR8, URZ, URZ ;  /* 0x000000ff08047290 */ /* 0x000fe4000fffe1ff */
[----:B------:R-:W-:Y:S02]  /*46c0*/  @!UP0 UIMAD UR8, UR11, UR13, UR5 ;  /* 0x0000000d0b0882a4 */ /* 0x000fe4000f8e0205 */
[----:B------:R-:W-:Y:S02]  /*46d0*/  UIMAD UR23, UR21, UR9, UR23 ;  /* 0x00000009151772a4 */ /* 0x000fe4000f8e0217 */
[----:B------:R-:W-:Y:S01]  /*46e0*/  UIMAD UR22, UR42, UR4, UR22 ;  /* 0x000000042a1672a4 */ /* 0x000fe2000f8e0216 */
[----:B------:R-:W-:Y:S02]  /*46f0*/  @!UP0 UMOV UR5, UR10 ;  /* 0x0000000a00058c82 */ /* 0x000fe40008000000 */
[----:B------:R-:W-:Y:S02]  /*4700*/  UIMAD UR23, UR5, UR21, UR23 ;  /* 0x00000015051772a4 */ /* 0x000fe4000f8e0217 */
[----:B------:R-:W-:Y:S11]  /*4710*/  UIMAD UR22, UR8, UR42, UR22 ;  /* 0x0000002a081672a4 */ /* 0x000ff6000f8e0216 */
[----:B------:R-:W-:Y:S01]  /*4720*/  @!UPT UIADD3 URZ, UPT, UPT, URZ, URZ, URZ ;  /* 0x000000fffffff290 */ /* 0x000fe2000fffe0ff */
.L_x_81:
[----:B------:R-:W2:Y:S01]  /*4730*/  @!UP4 LDCU.128 UR8, c[0x0][0xb10] ;  /* 0x00016200ff08c7ac */ /* 0x000ea20008000c00 */
[----:B------:R-:W-:Y:S04]  /*4740*/  ISETP.NE.U32.AND P0, PT, RZ, UR30, PT ;  /* 0x0000001eff007c0c */ /* 0x000fe8000bf05070 */
[----:B------:R-:W-:Y:S01]  /*4750*/  ISETP.NE.AND.EX P0, PT, RZ, UR31, PT, P0 ;  /* 0x0000001fff007c0c */ /* 0x000fe2000bf05300 */
[----:B------:R-:W4:Y:S01]  /*4760*/  @!UP4 LDCU UR5, c[0x0][0xb0c] ;  /* 0x00016180ff05c7ac */ /* 0x000f220008000800 */
[----:B--2---:R-:W-:Y:S07]  /*4770*/  UIMAD.WIDE.U32 UR16, UR23, UR8, URZ ;  /* 0x00000008171072a5 */ /* 0x004fee000f8e00ff */
[----:B------:R-:W-:Y:S01]  /*4780*/  @!UP4 UMOV UR4, UR17 ;  /* 0x000000110004cc82 */ /* 0x000fe20008000000 */
[----:B----4-:R-:W-:Y:S02]  /*4790*/  @!UP4 UISETP.NE.AND UP0, UPT, UR5, 0x1, UPT ;  /* 0x000000010500c88c */ /* 0x010fe4000bf05270 */
[----:B------:R-:W-:Y:S02]  /*47a0*/  @!UP4 USHF.R.U32.HI UR4, URZ, UR9, UR4 ;  /* 0x00000009ff04c299 */ /* 0x000fe40008011604 */
[----:B------:R-:W-:Y:S02]  /*47b0*/  UIMAD.WIDE.U32 UR16, UR22, UR11, URZ ;  /* 0x0000000b161072a5 */ /* 0x000fe4000f8e00ff */
[----:B------:R-:W-:Y:S02]  /*47c0*/  @!UP4 USEL UR8, UR23, UR4, !UP0 ;  /* 0x000000041708c287 */ /* 0x000fe4000c000000 */
[----:B------:R-:W-:Y:S03]  /*47d0*/  @!UP4 UISETP.NE.AND UP0, UPT, UR10, 0x1, UPT ;  /* 0x000000010a00c88c */ /* 0x000fe6000bf05270 */
[----:B------:R-:W-:Y:S02]  /*47e0*/  @!UP4 UMOV UR9, UR17 ;  /* 0x000000110009cc82 */ /* 0x000fe40008000000 */
[----:B------:R-:W2:Y:S02]  /*47f0*/  @!UP4 LDCU UR4, c[0x0][0xb20] ;  /* 0x00016400ff04c7ac */ /* 0x000ea40008000800 */
[----:B--2---:R-:W-:Y:S04]  /*4800*/  @!UP4 USHF.R.U32.HI UR4, URZ, UR4, UR9 ;  /* 0x00000004ff04c299 */ /* 0x004fe80008011609 */
[----:B------:R-:W-:Y:S04]  /*4810*/  @!UP4 USEL UR9, UR22, UR4, !UP0 ;  /* 0x000000041609c287 */ /* 0x000fe8000c000000 */
[----:B------:R-:W-:Y:S02]  /*4820*/  @!UP4 UIADD3 UR4, UPT, UPT, -UR8, UR9, URZ ;  /* 0x000000090804c290 */ /* 0x000fe4000fffe1ff */
[----:B------:R-:W-:Y:S02]  /*4830*/  @!UP4 UIADD3 UR8, UPT, UPT, UR8, -UR9, URZ ;  /* 0x800000090808c290 */ /* 0x000fe4000fffe0ff */
[----:B------:R-:W-:Y:S02]  /*4840*/  @!UP4 UIMAD UR23, UR4, UR5, UR23 ;  /* 0x000000050417c2a4 */ /* 0x000fe4000f8e0217 */
[----:B------:R-:W-:Y:S01]  /*4850*/  @!UP4 UIMAD UR22, UR8, UR10, UR22 ;  /* 0x0000000a0816c2a4 */ /* 0x000fe2000f8e0216 */
[----:B------:R-:W-:Y:S11]  /*4860*/  BRA.U UP1, `(.L_x_82) ;  /* 0x0000000101107547 */ /* 0x000ff6000b800000 */
[----:B-1----:R-:W-:Y:S04]  /*4870*/  MOV R0, UR38 ;  /* 0x0000002600007c02 */ /* 0x002fe80008000f00 */
[----:B------:R-:W-:Y:S04]  /*4880*/  SHF.L.U32 R0, R0, 0x1f, RZ ;  /* 0x0000001f00007819 */ /* 0x000fe800000006ff */
[----:B------:R-:W1:Y:S02]  /*4890*/  SYNCS.PHASECHK.TRANS64.TRYWAIT P1, [UR6+0xa8], R0 ;  /* 0x0000a800ff0075a7 */ /* 0x000e640008021106 */
[----:B-1----:R-:W-:Y:S05]  /*48a0*/  @!P1 BRA `(.L_x_83) ;  /* 0x0000006400409947 */ /* 0x002fea0003800000 */
.L_x_82:
[----:B------:R-:W-:Y:S05]  /*48b0*/  BRA.U !UP5, `(.L_x_84) ;  /* 0x000000010d347547 */ /* 0x000fea000b800000 */
[----:B------:R-:W-:Y:S01]  /*48c0*/  UPLOP3.LUT UP2, UPT, UPT, UPT, UP6, 0x80, 0x8 ;  /* 0x000000000008789c */ /* 0x000fe20003f4f060 */
[----:B-1----:R-:W-:Y:S02]  /*48d0*/  HFMA2 R0, -RZ, RZ, 0, 5.9604644775390625e-08 ;  /* 0x00000001ff007431 */ /* 0x002fe400000001ff */
[----:B------:R-:W-:Y:S03]  /*48e0*/  IMAD.MOV.U32 R248, RZ, RZ, 0x1 ;  /* 0x00000001fff87424 */ /* 0x000fe600078e00ff */
[----:B------:R-:W-:Y:S05]  /*48f0*/  PLOP3.LUT P1, PT, PT, PT, UP2, 0x80, 0x8 ;  /* 0x000000000008781c */ /* 0x000fea0003f2f028 */
[----:B------:R-:W1:Y:S01]  /*4900*/  @UP2 LDCU.64 UR8, c[0x0][0x888] ;  /* 0x00011100ff0827ac */ /* 0x000e620008000a00 */
[----:B------:R-:W-:Y:S07]  /*4910*/  @UP2 UIMAD UR4, UR36, UR30, URZ ;  /* 0x0000001e240422a4 */ /* 0x000fee000f8e02ff */
[----:B------:R-:W-:Y:S01]  /*4920*/  @!P1 PRMT R248, R0, 0x7610, R248 ;  /* 0x0000761000f89816 */ /* 0x000fe200000000f8 */
[----:B-1----:R-:W-:Y:S03]  /*4930*/  @UP2 UIMAD.WIDE UR8, UR4, 0x4, UR8 ;  /* 0x00000004040828a5 */ /* 0x002fe6000f8e0208 */
[----:B------:R-:W1:Y:S03]  /*4940*/  @!UP2 LDCU UR4, c[0x0][0x880] ;  /* 0x00011000ff04a7ac */ /* 0x000e660008000800 */
[----:B------:R-:W-:Y:S01]  /*4950*/  IMAD.U32 R2, RZ, RZ, UR8 ;  /* 0x00000008ff027e24 */ /* 0x000fe2000f8e00ff */
[----:B------:R-:W-:Y:S05]  /*4960*/  MOV R3, UR9 ;  /* 0x0000000900037c02 */ /* 0x000fea0008000f00 */
[----:B-----5:R2:W5:Y:S02]  /*4970*/  @P1 LDG.E R137, desc[UR52][R2.64] ;  /* 0x0000003402891981 */ /* 0x020564000c1e1900 */
[----:B-12---:R-:W-:Y:S07]  /*4980*/  @!P1 IMAD.U32 R137, RZ, RZ, UR4 ;  /* 0x00000004ff899e24 */ /* 0x006fee000f8e00ff */
.L_x_84:
[----:B-----5:R-:W-:Y:S01]  /*4990*/  @!P0 FSETP.EQ.AND P1, PT, R137, RZ, PT ;  /* 0x000000ff8900820b */ /* 0x020fe20003f22000 */
[----:B------:R-:W-:Y:S01]  /*49a0*/  @!UPT UIADD3 URZ, UPT, UPT, URZ, URZ, URZ ;  /* 0x000000fffffff290 */ /* 0x000fe2000fffe0ff */
[----:B------:R-:W-:Y:S11]  /*49b0*/  @!P0 BRA `(.L_x_85) ;  /* 0x0000000000148947 */ /* 0x000ff60003800000 */
[----:B------:R-:W-:Y:S02]  /*49c0*/  LOP3.LUT P0, RZ, R248, 0xff, RZ, 0xc0, !PT ;  /* 0x000000fff8ff7812 */ /* 0x000fe4000780c0ff */
[----:B------:R-:W-:Y:S04]  /*49d0*/  PLOP3.LUT P1, PT, PT, PT, UP2, 0x80, 0x8 ;  /* 0x000000000008781c */ /* 0x000fe80003f2f028 */
[----:B------:R-:W-:Y:S07]  /*49e0*/  PLOP3.LUT P1, PT, P1, PT, PT, 0x8, 0x80 ;  /* 0x000000000080781c */ /* 0x000fee0000f2e170 */
[----:B------:R-:W-:Y:S11]  /*49f0*/  @P0 FSETP.EQ.AND P1, PT, R137, RZ, PT ;  /* 0x000000ff8900020b */ /* 0x000ff60003f22000 */
[----:B------:R-:W-:Y:S02]  /*4a00*/  @!UPT UIADD3 URZ, UPT, UPT, URZ, URZ, URZ ;  /* 0x000000fffffff290 */ /* 0x000fe4000fffe0ff */
.L_x_85:
[----:B------:R-:W-:Y:S01]  /*4a10*/  ULEA UR5, UR29, UR6, 0x3 ;  /* 0x000000061d057291 */ /* 0x000fe2000f8e18ff */
[----:B-1----:R-:W-:Y:S02]  /*4a20*/  SHF.L.U32 R0, R9, 0x1f, RZ ;  /* 0x0000001f09007819 */ /* 0x002fe400000006ff */
[----:B------:R-:W-:Y:S01]  /*4a30*/  ELECT P0, URZ, PT ;  /* 0x0000000000ff782f */ /* 0x000fe20003800000 */
[----:B------:R-:W-:Y:S05]  /*4a40*/  VIADD R4, R8, 0x1 ;  /* 0x0000000108047836 */ /* 0x000fea0000000000 */
[----:B------:R-:W1:Y:S02]  /*4a50*/  SYNCS.PHASECHK.TRANS64.TRYWAIT P2, [UR5+0x90], R0 ;  /* 0x00009000ff0075a7 */ /* 0x000e640008041105 */
[----:B-1----:R-:W-:Y:S05]  /*4a60*/  @!P2 BRA `(.L_x_86) ;  /* 0x0000006000e8a947 */ /* 0x002fea0003800000 */
.L_x_166:
[----:B------:R-:W-:Y:S01]  /*4a70*/  PLOP3.LUT P0, PT, P1, P0, PT, 0xf2, 0x2f ;  /* 0x00000000002f781c */ /* 0x000fe20000f01e72 */
[----:B------:R-:W-:Y:S01]  /*4a80*/  UIADD3 UR33, UPT, UPT, UR5, 0x80, URZ ;  /* 0x0000008005217890 */ /* 0x000fe2000fffe0ff */
[----:B------:R-:W-:Y:S01]  /*4a90*/  UMOV UR20, UR36 ;  /* 0x0000002400147c82 */ /* 0x000fe20008000000 */
[----:B------:R-:W-:Y:S01]  /*4aa0*/  UMOV UR28, UR36 ;  /* 0x00000024001c7c82 */ /* 0x000fe20008000000 */
[----:B------:R-:W-:Y:S04]  /*4ab0*/  UMOV UR12, UR36 ;  /* 0x00000024000c7c82 */ /* 0x000fe80008000000 */
[----:B------:R-:W-:Y:S01]  /*4ac0*/  UMOV UR17, UR33 ;  /* 0x0000002100117c82 */ /* 0x000fe20008000000 */
[----:B------:R-:W-:Y:S01]  /*4ad0*/  UMOV UR25, UR33 ;  /* 0x0000002100197c82 */ /* 0x000fe20008000000 */
[----:B------:R-:W-:Y:S03]  /*4ae0*/  UMOV UR9, UR33 ;  /* 0x0000002100097c82 */ /* 0x000fe60008000000 */
[----:B-1----:R-:W-:Y:S01]  /*4af0*/  @!P0 IADD3 R0, P1, PT, R12, 0x580, RZ ;  /* 0x000005800c008810 */ /* 0x002fe20007f3e0ff */
[----:B------:R-:W-:Y:S01]  /*4b00*/  VOTEU.ALL UP0, P0 ;  /* 0x0000000000ff7886 */ /* 0x000fe20000000000 */
[----:B------:R-:W-:Y:S02]  /*4b10*/  VOTEU.ALL UP1, P0 ;  /* 0x0000000000ff7886 */ /* 0x000fe40000020000 */
[----:B------:R-:W-:Y:S01]  /*4b20*/  @!P0 R2UR UR8, R0 ;  /* 0x00000000000882ca */ /* 0x000fe200000e0000 */
[----:B------:R-:W-:Y:S01]  /*4b30*/  @!P0 IMAD.X R2, RZ, RZ, R13, P1 ;  /* 0x000000ffff028224 */ /* 0x000fe200008e060d */
[----:B------:R-:W-:Y:S01]  /*4b40*/  @!UP0 USHF.L.U32 UR35, UR55, 0x6, URZ ;  /* 0x0000000637238899 */ /* 0x000fe200080006ff */
[----:B------:R-:W-:Y:S01]  /*4b50*/  ISETP.NE.AND P1, PT, R4, 0x2, PT ;  /* 0x000000020400780c */ /* 0x000fe20003f25270 */
[----:B------:R-:W-:Y:S02]  /*4b60*/  @!UP0 UIMAD UR34, UR54, 0xf0, URZ ;  /* 0x000000f0362288a4 */ /* 0x000fe4000f8e02ff */
[----:B------:R-:W-:Y:S01]  /*4b70*/  @!P0 R2UR UR4, R2 ;  /* 0x00000000020482ca */ /* 0x000fe200000e0000 */
[----:B------:R-:W-:Y:S01]  /*4b80*/  UMOV UR54, 0x0 ;  /* 0x0000000000367882 */ /* 0x000fe20000000000 */
[----:B------:R-:W-:Y:S01]  /*4b90*/  UMOV UR55, 0x10000000 ;  /* 0x1000000000377882 */ /* 0x000fe20000000000 */
[----:B------:R-:W-:Y:S01]  /*4ba0*/  @!UP0 UIADD3 UR18, UPT, UPT, UR34, 0x10, URZ ;  /* 0x0000001022128890 */ /* 0x000fe2000fffe0ff */
[----:B------:R-:W-:Y:S01]  /*4bb0*/  SEL R0, RZ, 0x1, P1 ;  /* 0x00000001ff007807 */ /* 0x000fe20000800000 */
[----:B------:R-:W-:Y:S01]  /*4bc0*/  UMOV UR19, UR35 ;  /* 0x0000002300137c82 */ /* 0x000fe20008000000 */
[----:B------:R-:W-:Y:S01]  /*4bd0*/  @!UP0 UIADD3 UR26, UPT, UPT, UR34, 0x20, URZ ;  /* 0x00000020221a8890 */ /* 0x000fe2000fffe0ff */
[----:B------:R-:W-:Y:S01]  /*4be0*/  IMAD.U32 R2, RZ, RZ, UR8 ;  /* 0x00000008ff027e24 */ /* 0x000fe2000f8e00ff */
[----:B------:R-:W-:Y:S01]  /*4bf0*/  UMOV UR27, UR35 ;  /* 0x00000023001b7c82 */ /* 0x000fe20008000000 */
[----:B------:R-:W-:Y:S01]  /*4c00*/  @!UP0 UIADD3 UR10, UPT, UPT, UR34, 0x30, URZ ;  /* 0x00000030220a8890 */ /* 0x000fe2000fffe0ff */
[----:B------:R-:W-:Y:S01]  /*4c10*/  LOP3.LUT R10, R10, R0, RZ, 0x3c, !PT ;  /* 0x000000000a0a7212 */ /* 0x000fe200078e3cff */
[----:B------:R-:W-:Y:S01]  /*4c20*/  UMOV UR11, UR35 ;  /* 0x00000023000b7c82 */ /* 0x000fe20008000000 */
[----:B------:R-:W-:Y:S01]  /*4c30*/  @!P0 R2UR UR50, R2 ;  /* 0x00000000023282ca */ /* 0x000fe200000e0000 */
[----:B------:R-:W-:Y:S01]  /*4c40*/  IMAD.U32 R3, RZ, RZ, UR4 ;  /* 0x00000004ff037e24 */ /* 0x000fe2000f8e00ff */
[----:B------:R-:W-:Y:S01]  /*4c50*/  @!UP0 UIMAD UR4, UR29, 0x7800, UR6 ;  /* 0x000078001d0488a4 */ /* 0x000fe2000f8e0206 */
[----:B------:R-:W-:Y:S01]  /*4c60*/  SEL R8, R4, RZ, P1 ;  /* 0x000000ff04087207 */ /* 0x000fe20000800000 */
[----:B------:R-:W-:Y:S02]  /*4c70*/  UIADD3 UR29, UPT, UPT, UR29, 0x1, URZ ;  /* 0x000000011d1d7890 */ /* 0x000fe4000fffe0ff */
[----:B------:R-:W-:Y:S01]  /*4c80*/  @!P0 R2UR UR51, R3 ;  /* 0x00000000033382ca */ /* 0x000fe200000e0000 */
[----:B------:R-:W-:Y:S02]  /*4c90*/  @!UP0 UIADD3 UR32, UPT, UPT, UR4, 0x200, URZ ;  /* 0x0000020004208890 */ /* 0x000fe4000fffe0ff */
[----:B------:R-:W-:Y:S02]  /*4ca0*/  @!UP0 UIADD3 UR16, UPT, UPT, UR4, 0xa00, URZ ;  /* 0x00000a0004108890 */ /* 0x000fe4000fffe0ff */
[----:B------:R-:W-:Y:S02]  /*4cb0*/  @!UP0 UIADD3 UR24, UPT, UPT, UR4, 0x1200, URZ ;  /* 0x0000120004188890 */ /* 0x000fe4000fffe0ff */
[----:B------:R-:W-:Y:S06]  /*4cc0*/  @!UP0 UIADD3 UR8, UPT, UPT, UR4, 0x1a00, URZ ;  /* 0x00001a0004088890 */ /* 0x000fec000fffe0ff */
[----:B------:R1:W-:Y:S01]  /*4cd0*/  @!UP1 UTMALDG.3D [UR32], [UR50], desc[UR54] ;  /* 0x00003620320095b4 */ /* 0x0003e20008011000 */
[----:B------:R-:W-:Y:S05]  /*4ce0*/  VOTEU.ALL UP1, P0 ;  /* 0x0000000000ff7886 */ /* 0x000fea0000020000 */
[----:B------:R2:W-:Y:S01]  /*4cf0*/  @!UP1 UTMALDG.3D [UR16], [UR50], desc[UR54] ;  /* 0x00003610320095b4 */ /* 0x0005e20008011000 */
[----:B------:R-:W-:Y:S05]  /*4d00*/  VOTEU.ALL UP1, P0 ;  /* 0x0000000000ff7886 */ /* 0x000fea0000020000 */
[----:B------:R4:W-:Y:S01]  /*4d10*/  @!UP1 UTMALDG.3D [UR24], [UR50], desc[UR54] ;  /* 0x00003618320095b4 */ /* 0x0009e20008011000 */
[----:B------:R-:W-:Y:S05]  /*4d20*/  VOTEU.ALL UP1, P0 ;  /* 0x0000000000ff7886 */ /* 0x000fea0000020000 */
[----:B------:R5:W-:Y:S01]  /*4d30*/  @!UP1 UTMALDG.3D [UR8], [UR50], desc[UR54] ;  /* 0x00003608320095b4 */ /* 0x000be20008011000 */
[----:B------:R-:W-:Y:S01]  /*4d40*/  VOTEU.ALL UP1, P0 ;  /* 0x0000000000ff7886 */ /* 0x000fe20000020000 */
[----:B-1----:R-:W-:Y:S01]  /*4d50*/  UPRMT UR33, UR7, 0x654, UR33 ;  /* 0x0000065407217896 */ /* 0x002fe20008000021 */
[----:B------:R-:W-:Y:S01]  /*4d60*/  UMOV UR36, UR47 ;  /* 0x0000002f00247c82 */ /* 0x000fe20008000000 */
[----:B--2---:R-:W-:Y:S02]  /*4d70*/  @!UP0 UIADD3 UR18, UPT, UPT, UR34, 0x40, URZ ;  /* 0x0000004022128890 */ /* 0x004fe4000fffe0ff */
[----:B------:R-:W-:Y:S02]  /*4d80*/  @!UP0 UIADD3 UR16, UPT, UPT, UR4, 0x2200, URZ ;  /* 0x0000220004108890 */ /* 0x000fe4000fffe0ff */
[----:B----4-:R-:W-:Y:S02]  /*4d90*/  @!UP0 UIADD3 UR26, UPT, UPT, UR34, 0x50, URZ ;  /* 0x00000050221a8890 */ /* 0x010fe4000fffe0ff */
[----:B------:R-:W-:Y:S05]  /*4da0*/  @!UP0 UIADD3 UR24, UPT, UPT, UR4, 0x2a00, URZ ;  /* 0x00002a0004188890 */ /* 0x000fea000fffe0ff */
[----:B------:R1:W-:Y:S01]  /*4db0*/  @!UP1 UTMALDG.3D [UR16], [UR50], desc[UR54] ;  /* 0x00003610320095b4 */ /* 0x0003e20008011000 */
[----:B------:R-:W-:Y:S01]  /*4dc0*/  VOTEU.ALL UP1, P0 ;  /* 0x0000000000ff7886 */ /* 0x000fe20000020000 */
[----:B-----5:R-:W-:Y:S02]  /*4dd0*/  @!UP0 UIADD3 UR10, UPT, UPT, UR34, 0x60, URZ ;  /* 0x00000060220a8890 */ /* 0x020fe4000fffe0ff */
[----:B------:R-:W-:Y:S02]  /*4de0*/  @!UP0 UIADD3 UR8, UPT, UPT, UR4, 0x3200, URZ ;  /* 0x0000320004088890 */ /* 0x000fe4000fffe0ff */
[----:B------:R2:W-:Y:S01]  /*4df0*/  @!UP1 UTMALDG.3D [UR24], [UR50], desc[UR54] ;  /* 0x00003618320095b4 */ /* 0x0005e20008011000 */
[----:B------:R-:W-:Y:S06]  /*4e00*/  VOTEU.ALL UP1, P0 ;  /* 0x0000000000ff7886 */ /* 0x000fec0000020000 */
[----:B------:R4:W-:Y:S01]  /*4e10*/  @!UP1 UTMALDG.3D [UR8], [UR50], desc[UR54] ;  /* 0x00003608320095b4 */ /* 0x0009e20008011000 */
[----:B------:R-:W-:Y:S01]  /*4e20*/  VOTEU.ALL UP1, P0 ;  /* 0x0000000000ff7886 */ /* 0x000fe20000020000 */
[----:B-1----:R-:W-:Y:S02]  /*4e30*/  @!UP0 UIADD3 UR18, UPT, UPT, UR34, 0x70, URZ ;  /* 0x0000007022128890 */ /* 0x002fe4000fffe0ff */
[----:B------:R-:W-:Y:S02]  /*4e40*/  @!UP0 UIADD3 UR16, UPT, UPT, UR4, 0x3a00, URZ ;  /* 0x00003a0004108890 */ /* 0x000fe4000fffe0ff */
[----:B--2---:R-:W-:Y:S02]  /*4e50*/  @!UP0 UIADD3 UR26, UPT, UPT, UR34, 0x80, URZ ;  /* 0x00000080221a8890 */ /* 0x004fe4000fffe0ff */
[----:B------:R-:W-:Y:S05]  /*4e60*/  @!UP0 UIADD3 UR24, UPT, UPT, UR4, 0x4200, URZ ;  /* 0x0000420004188890 */ /* 0x000fea000fffe0ff */
[----:B------:R1:W-:Y:S01]  /*4e70*/  @!UP1 UTMALDG.3D [UR16], [UR50], desc[UR54] ;  /* 0x00003610320095b4 */ /* 0x0003e20008011000 */
[----:B------:R-:W-:Y:S01]  /*4e80*/  VOTEU.ALL UP1, P0 ;  /* 0x0000000000ff7886 */ /* 0x000fe20000020000 */
[----:B----4-:R-:W-:Y:S02]  /*4e90*/  @!UP0 UIADD3 UR10, UPT, UPT, UR34, 0x90, URZ ;  /* 0x00000090220a8890 */ /* 0x010fe4000fffe0ff */
        /* <DEDUP_REMOVED lines=13> */
[----:B------:R-:W-:Y:S01]  /*4f70*/  @!UP1 UTMALDG.3D [UR24], [UR50], desc[UR54] ;  /* 0x00003618320095b4 */ /* 0x000fe20008011000 */
[----:B------:R-:W-:Y:S06]  /*4f80*/  VOTEU.ALL UP1, P0 ;  /* 0x0000000000ff7886 */ /* 0x000fec0000020000 */
[----:B------:R2:W-:Y:S01]  /*4f90*/  @!UP1 UTMALDG.3D [UR8], [UR50], desc[UR54] ;  /* 0x00003608320095b4 */ /* 0x0005e20008011000 */
[----:B------:R-:W-:Y:S02]  /*4fa0*/  UPLOP3.LUT UP1, UPT, UPT, UPT, UPT, 0x80, 0x8 ;  /* 0x000000000008789c */ /* 0x000fe40003f2f070 */
[----:B-1----:R-:W-:Y:S02]  /*4fb0*/  @!UP0 UIADD3 UR18, UPT, UPT, UR34, 0xd0, URZ ;  /* 0x000000d022128890 */ /* 0x002fe4000fffe0ff */
[----:B------:R-:W-:Y:S02]  /*4fc0*/  @!UP0 UIADD3 UR16, UPT, UPT, UR4, 0x6a00, URZ ;  /* 0x00006a0004108890 */ /* 0x000fe4000fffe0ff */
[----:B--2---:R-:W-:Y:S02]  /*4fd0*/  @!UP0 UIADD3 UR10, UPT, UPT, UR34, 0xe0, URZ ;  /* 0x000000e0220a8890 */ /* 0x004fe4000fffe0ff */
[----:B------:R-:W-:Y:S01]  /*4fe0*/  @!UP0 UIADD3 UR8, UPT, UPT, UR4, 0x7200, URZ ;  /* 0x0000720004088890 */ /* 0x000fe2000fffe0ff */
[----:B------:R-:W-:Y:S05]  /*4ff0*/  VOTEU.ALL UP0, P0 ;  /* 0x0000000000ff7886 */ /* 0x000fea0000000000 */
[----:B------:R-:W-:Y:S01]  /*5000*/  @!UP0 UTMALDG.3D [UR16], [UR50], desc[UR54] ;  /* 0x00003610320085b4 */ /* 0x000fe20008011000 */
[----:B------:R-:W-:Y:S04]  /*5010*/  UISETP.NE.AND UP0, UPT, UR29, 0x2, UPT ;  /* 0x000000021d00788c */ /* 0x000fe8000bf05270 */
[----:B------:R-:W-:Y:S02]  /*5020*/  USEL UR4, URZ, 0x1, UP0 ;  /* 0x00000001ff047887 */ /* 0x000fe40008000000 */
[----:B------:R-:W-:Y:S02]  /*5030*/  USEL UR29, UR29, URZ, UP0 ;  /* 0x000000ff1d1d7287 */ /* 0x000fe40008000000 */
[----:B------:R-:W-:Y:S02]  /*5040*/  VOTEU.ALL UP0, P0 ;  /* 0x0000000000ff7886 */ /* 0x000fe40000000000 */
[----:B------:R-:W-:Y:S03]  /*5050*/  LOP3.LUT R9, R9, UR4, RZ, 0x3c, !PT ;  /* 0x0000000409097c12 */ /* 0x000fe6000f8e3cff */
[----:B------:R1:W-:Y:S01]  /*5060*/  @!UP0 UTMALDG.3D [UR8], [UR50], desc[UR54] ;  /* 0x00003608320085b4 */ /* 0x0003e20008011000 */
[----:B------:R2:W-:Y:S01]  /*5070*/  @!P0 SYNCS.ARRIVE.TRANS64.RED.A0TR RZ, [UR5+0x80], R11 ;  /* 0x0000800bffff89a7 */ /* 0x0005e20008300405 */
[----:B------:R-:W-:Y:S01]  /*5080*/  SYNCS.ARRIVE.TRANS64.RED.A1T0 RZ, [UR33], RZ ;  /* 0x000000ffffff79a7 */ /* 0x000fe20008100421 */
[----:B-1----:R-:W-:Y:S02]  /*5090*/  UIADD3 UR54, UPT, UPT, UR22, UR48, URZ ;  /* 0x0000003016367290 */ /* 0x002fe4000fffe0ff */
[----:B------:R-:W-:Y:S01]  /*50a0*/  UIADD3 UR55, UPT, UPT, UR23, UR49, URZ ;  /* 0x0000003117377290 */ /* 0x000fe2000fffe0ff */
[----:B------:R-:W-:Y:S11]  /*50b0*/  BRA.U UP3, `(.L_x_87) ;  /* 0xfffffff103607547 */ /* 0x000ff6000b83ffff */
[----:B------:R-:W-:Y:S01]  /*50c0*/  UIADD3 UR6, UPT, UPT, UR6, 0x90, URZ ;  /* 0x0000009006067890 */ /* 0x000fe2000fffe0ff */
[----:B------:R-:W-:-:S03]  /*50d0*/  SHF.L.U32 R0, R9, 0x1f, RZ ;  /* 0x0000001f09007819 */ /* 0x000fc600000006ff */
[----:B------:R-:W-:-:S09]  /*50e0*/  ULEA UR4, UR29, UR6, 0x3 ;  /* 0x000000061d047291 */ /* 0x000fd2000f8e18ff */
[----:B------:R-:W1:Y:S02]  /*50f0*/  SYNCS.PHASECHK.TRANS64.TRYWAIT P0, [UR4], R0 ;  /* 0x00000000ff0075a7 */ /* 0x000e640008001104 */
[----:B-1----:R-:W-:Y:S05]  /*5100*/  @!P0 BRA `(.L_x_88) ;  /* 0x0000005c00588947 */ /* 0x002fea0003800000 */
.L_x_168:
        /* <DEDUP_REMOVED lines=8> */
.L_x_89:
[----:B-1----:R1:W4:Y:S02]  /*5190*/  SYNCS.PHASECHK.TRANS64.TRYWAIT P0, [R0+URZ], R2 ;  /* 0x00000002000075a7 */ /* 0x00232400080011ff */
[----:B----4-:R-:W-:Y:S05]  /*51a0*/  @!P0 NANOSLEEP.SYNCS 0x989680 ;  /* 0x009896800000895d */ /* 0x010fea0003900000 */
[----:B------:R-:W4:Y:S02]  /*51b0*/  @!P0 SYNCS.PHASECHK.TRANS64 P0, [R0+URZ], R2 ;  /* 0x00000002000085a7 */ /* 0x000f2400080010ff */
[----:B---34-:R-:W-:Y:S05]  /*51c0*/  @P0 EXIT ;  /* 0x000000000000094d */ /* 0x018fea0003800000 */
[----:B------:R-:W-:Y:S05]  /*51d0*/  BRA `(.L_x_89) ;  /* 0xfffffffc00ec7947 */ /* 0x000fea000383ffff */
.L_x_79:
[----:B------:R-:W-:-:S06]  /*51e0*/  UISETP.GE.AND UP0, UPT, UR5, 0x4, UPT ;  /* 0x000000040500788c */ /* 0x000fcc000bf06270 */
[----:B------:R-:W-:-:S13]  /*51f0*/  PLOP3.LUT P0, PT, PT, PT, UP0, 0x80, 0x8 ;  /* 0x000000000008781c */ /* 0x000fda0003f0f008 */
[----:B------:R-:W-:Y:S05]  /*5200*/  @!P0 EXIT ;  /* 0x000000000000894d */ /* 0x000fea0003800000 */
[----:B------:R-:W-:Y:S01]  /*5210*/  BAR.SYNC.DEFER_BLOCKING 0x6, 0xa0 ;  /* 0x0182800000007b1d */ /* 0x000fe20000010000 */
[----:B------:R-:W-:Y:S02]  /*5220*/  IMAD.U32 R0, R6, 0x10000, RZ ;  /* 0x0001000006007824 */ /* 0x000fe400078e00ff */
[----:B------:R-:W-:Y:S02]  /*5230*/  HFMA2 R2, -RZ, RZ, 0, 0 ;  /* 0x00000000ff027431 */ /* 0x000fe400000001ff */
[----:B------:R-:W-:Y:S01]  /*5240*/  IMAD.MOV.U32 R251, RZ, RZ, RZ ;  /* 0x000000fffffb7224 */ /* 0x000fe200078e00ff */
[----:B------:R-:W-:Y:S01]  /*5250*/  UMOV UR4, 0x400 ;  /* 0x0000040000047882 */ /* 0x000fe20000000000 */
[----:B------:R-:W-:Y:S01]  /*5260*/  LOP3.LUT R0, R0, 0x600000, RZ, 0xc0, !PT ;  /* 0x0060000000007812 */ /* 0x000fe200078ec0ff */
[----:B------:R-:W-:Y:S01]  /*5270*/  ULEA UR4, UR7, UR4, 0x18 ;  /* 0x0000000407047291 */ /* 0x000fe2000f8ec0ff */
[----:B------:R-:W-:Y:S01]  /*5280*/  STL [R1+0x4], RZ ;  /* 0x000004ff01007387 */ /* 0x000fe20000100800 */
[----:B------:R-:W-:Y:S01]  /*5290*/  UMOV UR5, URZ ;  /* 0x000000ff00057c82 */ /* 0x000fe20008000000 */
[----:B------:R-:W1:Y:S01]  /*52a0*/  LDCU UR40, c[0x0][0xb0c] ;  /* 0x00016180ff2877ac */ /* 0x000e620008000800 */
[----:B------:R-:W-:Y:S01]  /*52b0*/  MOV R249, UR5 ;  /* 0x0000000500f97c02 */ /* 0x000fe20008000f00 */
[----:B------:R-:W-:Y:S01]  /*52c0*/  STL [R1], RZ ;  /* 0x000000ff01007387 */ /* 0x000fe20000100800 */
[----:B------:R-:W2:Y:S01]  /*52d0*/  LDCU UR37, c[0x0][0xb30] ;  /* 0x00016600ff2577ac */ /* 0x000ea20008000800 */
[----:B------:R-:W3:Y:S01]  /*52e0*/  LDCU.64 UR50, c[0x0][0x888] ;  /* 0x00011100ff3277ac */ /* 0x000ee20008000a00 */
[----:B------:R-:W4:Y:S01]  /*52f0*/  LDCU.64 UR38, c[0x0][0xb28] ;  /* 0x00016500ff2677ac */ /* 0x000f220008000a00 */
[----:B------:R-:W1:Y:S01]  /*5300*/  LDS R16, [UR4+0x160] ;  /* 0x00016004ff107984 */ /* 0x000e620008000800 */
[----:B------:R-:W-:Y:S01]  /*5310*/  UMOV UR4, 0x1 ;  /* 0x0000000100047882 */ /* 0x000fe20000000000 */
[----:B------:R-:W1:Y:S01]  /*5320*/  LDCU.128 UR44, c[0x0][0xb10] ;  /* 0x00016200ff2c77ac */ /* 0x000e620008000c00 */
[----:B------:R-:W-:Y:S01]  /*5330*/  IMAD.U32 R252, RZ, RZ, UR4 ;  /* 0x00000004fffc7e24 */ /* 0x000fe2000f8e00ff */
[----:B------:R-:W-:Y:S01]  /*5340*/  UMOV UR4, URZ ;  /* 0x000000ff00047c82 */ /* 0x000fe20008000000 */
[----:B------:R-:W-:Y:S01]  /*5350*/  UMOV UR43, URZ ;  /* 0x000000ff002b7c82 */ /* 0x000fe20008000000 */
[----:B-1----:R-:W-:Y:S01]  /*5360*/  IADD3 R16, PT, PT, R16, R0, RZ ;  /* 0x0000000010107210 */ /* 0x002fe20007ffe0ff */
[----:B------:R-:W-:-:S05]  /*5370*/  IMAD.U32 R0, RZ, RZ, UR4 ;  /* 0x00000004ff007e24 */ /* 0x000fca000f8e00ff */
[----:B--234-:R1:W-:Y:S02]  /*5380*/  STL [R1+0x10], R0 ;  /* 0x0000100001007387 */ /* 0x01c3e40000100800 */
.L_x_123:
[----:B--2---:R-:W2:Y:S01]  /*5390*/  LDL R3, [R1] ;  /* 0x0000000001037983 */ /* 0x004ea20000100800 */
[----:B-1----:R-:W-:Y:S01]  /*53a0*/  MOV R0, 0x400 ;  /* 0x0000040000007802 */ /* 0x002fe20000000f00 */
[----:B------:R-:W1:Y:S03]  /*53b0*/  S2R R17, SR_CgaCtaId ;  /* 0x0000000000117919 */ /* 0x000e660000008800 */
[----:B-1----:R-:W-:Y:S05]  /*53c0*/  LEA R17, R17, R0, 0x18 ;  /* 0x0000000011117211 */ /* 0x002fea00078ec0ff */
[C-C-:B------:R-:W-:Y:S01]  /*53d0*/  IMAD R4, R2.reuse, 0x10, R17.reuse ;  /* 0x0000001002047824 */ /* 0x140fe200078e0211 */
[----:B--2---:R-:W-:Y:S01]  /*53e0*/  SHF.L.U32 R0, R3, 0x1f, RZ ;  /* 0x0000001f03007819 */ /* 0x004fe200000006ff */
[----:B------:R-:W-:Y:S04]  /*53f0*/  IMAD R3, R2, 0x8, R17 ;  /* 0x0000000802037824 */ /* 0x000fe800078e0211 */
[----:B------:R-:W1:Y:S02]  /*5400*/  SYNCS.PHASECHK.TRANS64.TRYWAIT P0, [R3+URZ+0xb0], R0 ;  /* 0x0000b000030075a7 */ /* 0x000e6400080011ff */
[----:B-1----:R-:W-:Y:S05]  /*5410*/  @!P0 BRA `(.L_x_90) ;  /* 0x0000005800ac8947 */ /* 0x002fea0003800000 */
.L_x_169:
[----:B------:R-:W2:Y:S01]  /*5420*/  LDL.LU R5, [R1+0x8] ;  /* 0x0000080001057983 */ /* 0x000ea20000300800 */
[----:B------:R-:W3:Y:S01]  /*5430*/  LDCU UR6, c[0x0][0xb24] ;  /* 0x00016480ff0677ac */ /* 0x000ee20008000800 */
[----:B--2---:R-:W-:Y:S01]  /*5440*/  R2UR UR8, R5 ;  /* 0x00000000050872ca */ /* 0x004fe200000e0000 */
[----:B---3--:R-:W-:Y:S01]  /*5450*/  UISETP.GE.AND UP0, UPT, UR6, 0x1, UPT ;  /* 0x000000010600788c */ /* 0x008fe2000bf06270 */
[----:B------:R-:W2:Y:S01]  /*5460*/  LDS.128 R4, [R4+0x140] ;  /* 0x0001400004047984 */ /* 0x000ea20000000c00 */
[----:B------:R-:W-:Y:S01]  /*5470*/  @!PT LDS RZ, [RZ] ;  /* 0x00000000fffff984 */ /* 0x000fe20000000800 */
[----:B------:R-:W-:Y:S01]  /*5480*/  @!PT LDS RZ, [RZ] ;  /* 0x00000000fffff984 */ /* 0x000fe20000000800 */
[----:B------:R-:W-:Y:S01]  /*5490*/  @!PT LDS RZ, [RZ] ;  /* 0x00000000fffff984 */ /* 0x000fe20000000800 */
[----:B------:R-:W-:Y:S01]  /*54a0*/  @!PT LDS RZ, [RZ] ;  /* 0x00000000fffff984 */ /* 0x000fe20000000800 */
[----:B------:R3:W-:Y:S06]  /*54b0*/  MEMBAR.ALL.CTA ;  /* 0x0000000000007992 */ /* 0x0007ec0000008000 */
[----:B---3--:R-:W3:Y:S01]  /*54c0*/  FENCE.VIEW.ASYNC.S ;  /* 0x00000000000073c6 */ /* 0x008ee20000000000 */
[----:B--2---:R-:W-:Y:S11]  /*54d0*/  LOP3.LUT P0, RZ, R6, 0x1, RZ, 0xc0, !PT ;  /* 0x0000000106ff7812 */ /* 0x004ff6000780c0ff */
[----:B------:R-:W-:Y:S02]  /*54e0*/  @!UPT UIADD3 URZ, UPT, UPT, URZ, URZ, URZ ;  /* 0x000000fffffff290 */ /* 0x000fe4000fffe0ff */
[----:B---3--:R-:W-:Y:S01]  /*54f0*/  VOTEU.ANY UP1, P0 ;  /* 0x0000000000ff7886 */ /* 0x008fe20000020100 */
[----:B------:R-:W-:Y:S01]  /*5500*/  PLOP3.LUT P0, PT, PT, PT, UP1, 0x80, 0x8 ;  /* 0x000000000008781c */ /* 0x000fe20003f0f018 */
[----:B------:R-:W-:Y:S06]  /*5510*/  UP2UR UR4, UPR, URZ, 0x2 ;  /* 0x00000002ff047883 */ /* 0x000fec0008000000 */
[----:B------:R-:W-:Y:S05]  /*5520*/  IMAD.U32 R9, RZ, RZ, UR4 ;  /* 0x00000004ff097e24 */ /* 0x000fea000f8e00ff */
[----:B------:R2:W-:Y:S01]  /*5530*/  STL [R1+0x14], R9 ;  /* 0x0000140901007387 */ /* 0x0005e20000100800 */
        /* <DEDUP_REMOVED lines=12> */
[----:B-1----:R-:W-:Y:S05]  /*5600*/  IMAD.U32 R0, RZ, RZ, UR8 ;  /* 0x00000008ff007e24 */ /* 0x002fea000f8e00ff */
[----:B------:R2:W-:Y:S01]  /*5610*/  STL [R1+0x8], R0 ;  /* 0x0000080001007387 */ /* 0x0005e20000100800 */
[----:B------:R-:W-:Y:S05]  /*5620*/  BRA.U !UP0, `(.L_x_91) ;  /* 0x0000000108cc7547 */ /* 0x000fea000b800000 */
[----:B------:R-:W1:Y:S01]  /*5630*/  LDCU UR7, c[0x0][0xb20] ;  /* 0x00016400ff0777ac */ /* 0x000e620008000800 */
[----:B------:R-:W3:Y:S01]  /*5640*/  LDCU UR9, c[0x0][0x370] ;  /* 0x00006e00ff0977ac */ /* 0x000ee20008000800 */
[----:B------:R-:W4:Y:S01]  /*5650*/  LDCU UR4, c[0x0][0x374] ;  /* 0x00006e80ff0477ac */ /* 0x000f220008000800 */
[----:B------:R-:W-:Y:S02]  /*5660*/  UISETP.NE.AND UP0, UPT, UR46, 0x1, UPT ;  /* 0x000000012e00788c */ /* 0x000fe4000bf05270 */
[----:B------:R-:W-:Y:S02]  /*5670*/  UISETP.NE.AND UP1, UPT, UR40, 0x1, UPT ;  /* 0x000000012800788c */ /* 0x000fe4000bf25270 */
[----:B------:R-:W-:Y:S02]  /*5680*/  UIMAD.WIDE.U32 UR10, UR41, UR47, URZ ;  /* 0x0000002f290a72a5 */ /* 0x000fe4000f8e00ff */
[----:B------:R-:W-:Y:S02]  /*5690*/  UIMAD.WIDE.U32 UR12, UR42, UR44, URZ ;  /* 0x0000002c2a0c72a5 */ /* 0x000fe4000f8e00ff */
[----:B------:R-:W-:Y:S02]  /*56a0*/  UISETP.NE.AND UP2, UPT, UR6, 0x1, UPT ;  /* 0x000000010600788c */ /* 0x000fe4000bf45270 */
[----:B---3--:R-:W-:Y:S01]  /*56b0*/  UIMAD.WIDE.U32 UR14, UR9, UR44, URZ ;  /* 0x0000002c090e72a5 */ /* 0x008fe2000f8e00ff */
[----:B------:R-:W-:Y:S01]  /*56c0*/  UMOV UR10, UR11 ;  /* 0x0000000b000a7c82 */ /* 0x000fe20008000000 */
[----:B----4-:R-:W-:Y:S02]  /*56d0*/  UIMAD.WIDE.U32 UR16, UR4, UR47, URZ ;  /* 0x0000002f041072a5 */ /* 0x010fe4000f8e00ff */
[----:B-1----:R-:W-:Y:S03]  /*56e0*/  USHF.R.U32.HI UR10, URZ, UR7, UR10 ;  /* 0x00000007ff0a7299 */ /* 0x002fe6000801160a */
[----:B------:R-:W-:Y:S02]  /*56f0*/  UMOV UR14, UR15 ;  /* 0x0000000f000e7c82 */ /* 0x000fe40008000000 */
[----:B------:R-:W-:Y:S02]  /*5700*/  @UP1 USHF.R.U32.HI UR9, URZ, UR45, UR14 ;  /* 0x0000002dff091299 */ /* 0x000fe4000801160e */
[----:B------:R-:W-:Y:S01]  /*5710*/  USEL UR10, UR41, UR10, !UP0 ;  /* 0x0000000a290a7287 */ /* 0x000fe2000c000000 */
[----:B------:R-:W-:Y:S02]  /*5720*/  UMOV UR5, UR17 ;  /* 0x0000001100057c82 */ /* 0x000fe40008000000 */
[----:B------:R-:W-:Y:S03]  /*5730*/  @UP0 USHF.R.U32.HI UR4, URZ, UR7, UR5 ;  /* 0x00000007ff040299 */ /* 0x000fe60008011605 */
[----:B------:R-:W-:Y:S01]  /*5740*/  UMOV UR7, UR13 ;  /* 0x0000000d00077c82 */ /* 0x000fe20008000000 */
[----:B------:R-:W-:Y:S02]  /*5750*/  UIMAD.WIDE.U32 UR14, UR4, UR38, URZ ;  /* 0x00000026040e72a5 */ /* 0x000fe4000f8e00ff */
[----:B------:R-:W-:Y:S02]  /*5760*/  UIMAD.WIDE.U32 UR12, UR9, UR38, URZ ;  /* 0x00000026090c72a5 */ /* 0x000fe4000f8e00ff */
[----:B------:R-:W-:Y:S03]  /*5770*/  USHF.R.U32.HI UR7, URZ, UR45, UR7 ;  /* 0x0000002dff077299 */ /* 0x000fe60008011607 */
[----:B------:R-:W-:Y:S02]  /*5780*/  UMOV UR5, UR15 ;  /* 0x0000000f00057c82 */ /* 0x000fe40008000000 */
[----:B------:R-:W-:Y:S02]  /*5790*/  @UP2 USHF.R.U32.HI UR4, URZ, UR39, UR5 ;  /* 0x00000027ff042299 */ /* 0x000fe40008011605 */
[----:B------:R-:W-:Y:S02]  /*57a0*/  USEL UR5, UR42, UR7, !UP1 ;  /* 0x000000072a057287 */ /* 0x000fe4000c800000 */
[----:B------:R-:W-:Y:S02]  /*57b0*/  UIMAD UR4, UR6, UR4, URZ ;  /* 0x00000004060472a4 */ /* 0x000fe4000f8e02ff */
[----:B------:R-:W-:Y:S02]  /*57c0*/  UIADD3 UR8, UPT, UPT, -UR5, URZ, URZ ;  /* 0x000000ff05087290 */ /* 0x000fe4000fffe1ff */
[----:B------:R-:W-:Y:S02]  /*57d0*/  UISETP.GE.AND UP0, UPT, UR10, UR4, UPT ;  /* 0x000000040a00728c */ /* 0x000fe4000bf06270 */
[----:B------:R-:W-:Y:S01]  /*57e0*/  UIMAD UR42, UR40, UR8, UR42 ;  /* 0x00000008282a72a4 */ /* 0x000fe2000f8e022a */
[----:B------:R-:W-:Y:S02]  /*57f0*/  UMOV UR12, UR13 ;  /* 0x0000000d000c7c82 */ /* 0x000fe40008000000 */
[----:B------:R-:W-:Y:S02]  /*5800*/  @UP2 USHF.R.U32.HI UR9, URZ, UR39, UR12 ;  /* 0x00000027ff092299 */ /* 0x000fe4000801160c */
[----:B------:R-:W-:Y:S02]  /*5810*/  UIMAD.WIDE.U32 UR12, UR10, UR38, URZ ;  /* 0x000000260a0c72a5 */ /* 0x000fe4000f8e00ff */
[----:B------:R-:W-:Y:S04]  /*5820*/  UIMAD UR7, UR6, UR9, URZ ;  /* 0x00000009060772a4 */ /* 0x000fe8000f8e02ff */
[----:B------:R-:W-:Y:S01]  /*5830*/  UISETP.GE.OR UP0, UPT, UR5, UR7, UP0 ;  /* 0x000000070500728c */ /* 0x000fe20008706670 */
[----:B------:R-:W-:Y:S01]  /*5840*/  UMOV UR4, UR13 ;  /* 0x0000000d00047c82 */ /* 0x000fe20008000000 */
[----:B------:R-:W-:Y:S02]  /*5850*/  UIMAD.WIDE.U32 UR12, UR5, UR38, URZ ;  /* 0x00000026050c72a5 */ /* 0x000fe4000f8e00ff */
[----:B------:R-:W-:Y:S04]  /*5860*/  USHF.R.U32.HI UR4, URZ, UR39, UR4 ;  /* 0x00000027ff047299 */ /* 0x000fe80008011604 */
[----:B------:R-:W-:Y:S03]  /*5870*/  USEL UR14, UR10, UR4, !UP2 ;  /* 0x000000040a0e7287 */ /* 0x000fe6000d000000 */
[----:B------:R-:W-:Y:S01]  /*5880*/  @!UP0 UMOV UR4, UR13 ;  /* 0x0000000d00048c82 */ /* 0x000fe20008000000 */
[----:B------:R-:W-:Y:S02]  /*5890*/  UIADD3 UR7, UPT, UPT, -UR14, URZ, URZ ;  /* 0x000000ff0e077290 */ /* 0x000fe4000fffe1ff */
[----:B------:R-:W-:Y:S02]  /*58a0*/  @!UP0 USHF.R.U32.HI UR4, URZ, UR39, UR4 ;  /* 0x00000027ff048299 */ /* 0x000fe40008011604 */
[----:B------:R-:W-:Y:S02]  /*58b0*/  UIMAD UR11, UR6, UR7, UR10 ;  /* 0x00000007060b72a4 */ /* 0x000fe4000f8e020a */
[----:B------:R-:W-:Y:S02]  /*58c0*/  @!UP0 USEL UR4, UR5, UR4, !UP2 ;  /* 0x0000000405048287 */ /* 0x000fe4000d000000 */
[----:B------:R-:W-:Y:S02]  /*58d0*/  UIADD3 UR7, UPT, UPT, -UR10, URZ, URZ ;  /* 0x000000ff0a077290 */ /* 0x000fe4000fffe1ff */
[----:B------:R-:W-:Y:S02]  /*58e0*/  @!UP0 UIMAD UR9, UR9, UR11, UR4 ;  /* 0x0000000b090982a4 */ /* 0x000fe4000f8e0204 */
[----:B------:R-:W-:Y:S02]  /*58f0*/  @!UP0 UIADD3 UR4, UPT, UPT, UR14, -UR4, URZ ;  /* 0x800000040e048290 */ /* 0x000fe4000fffe0ff */
[----:B------:R-:W-:Y:S02]  /*5900*/  UIMAD UR41, UR46, UR7, UR41 ;  /* 0x000000072e2972a4 */ /* 0x000fe4000f8e0229 */
[----:B------:R-:W-:Y:S03]  /*5910*/  @!UP0 UIMAD UR10, UR4, UR6, UR5 ;  /* 0x00000006040a82a4 */ /* 0x000fe6000f8e0205 */
[----:B------:R-:W-:Y:S02]  /*5920*/  @!UP0 UMOV UR5, UR9 ;  /* 0x0000000900058c82 */ /* 0x000fe40008000000 */
[----:B------:R-:W-:Y:S02]  /*5930*/  UIMAD UR42, UR5, UR40, UR42 ;  /* 0x00000028052a72a4 */ /* 0x000fe4000f8e022a */
[----:B------:R-:W-:Y:S11]  /*5940*/  UIMAD UR41, UR10, UR46, UR41 ;  /* 0x0000002e0a2972a4 */ /* 0x000ff6000f8e0229 */
[----:B------:R-:W-:Y:S01]  /*5950*/  @!UPT UIADD3 URZ, UPT, UPT, URZ, URZ, URZ ;  /* 0x000000fffffff290 */ /* 0x000fe2000fffe0ff */
.L_x_91:
[----:B------:R-:W-:Y:S01]  /*5960*/  UISETP.NE.AND UP0, UPT, UR37, 0x1, UPT ;  /* 0x000000012500788c */ /* 0x000fe2000bf05270 */
[----:B--2---:R-:W-:Y:S01]  /*5970*/  VIADD R0, R17, 0x200 ;  /* 0x0000020011007836 */ /* 0x004fe20000000000 */
[----:B------:R-:W-:Y:S04]  /*5980*/  IADD3 R250, PT, PT, R2, 0x1, RZ ;  /* 0x0000000102fa7810 */ /* 0x000fe80007ffe0ff */
[----:B------:R-:W-:Y:S05]  /*5990*/  LOP3.LUT P0, RZ, R0, 0x90, RZ, 0xc0, !PT ;  /* 0x0000009000ff7812 */ /* 0x000fea000780c0ff */
[----:B------:R-:W1:Y:S01]  /*59a0*/  @!UP0 LDCU.128 UR8, c[0x0][0xb10] ;  /* 0x00016200ff0887ac */ /* 0x000e620008000c00 */
[----:B------:R-:W2:Y:S01]  /*59b0*/  @!UP0 LDCU UR5, c[0x0][0xb0c] ;  /* 0x00016180ff0587ac */ /* 0x000ea20008000800 */
[----:B------:R-:W3:Y:S01]  /*59c0*/  @!UP0 LDCU UR4, c[0x0][0xb20] ;  /* 0x00016400ff0487ac */ /* 0x000ee20008000800 */
[----:B-1----:R-:W-:Y:S02]  /*59d0*/  UIMAD.WIDE.U32 UR6, UR42, UR8, URZ ;  /* 0x000000082a0672a5 */ /* 0x002fe4000f8e00ff */
[----:B------:R-:W-:Y:S02]  /*59e0*/  UIMAD.WIDE.U32 UR12, UR41, UR11, URZ ;  /* 0x0000000b290c72a5 */ /* 0x000fe4000f8e00ff */
[----:B------:R-:W-:Y:S03]  /*59f0*/  @!UP0 UISETP.NE.AND UP1, UPT, UR10, 0x1, UPT ;  /* 0x000000010a00888c */ /* 0x000fe6000bf25270 */
[----:B------:R-:W-:Y:S01]  /*5a00*/  @!UP0 UMOV UR6, UR7 ;  /* 0x0000000700068c82 */ /* 0x000fe20008000000 */
[----:B--2---:R-:W-:Y:S02]  /*5a10*/  @!UP0 UISETP.NE.AND UP2, UPT, UR5, 0x1, UPT ;  /* 0x000000010500888c */ /* 0x004fe4000bf45270 */
[----:B------:R-:W-:Y:S01]  /*5a20*/  @!UP0 USHF.R.U32.HI UR6, URZ, UR9, UR6 ;  /* 0x00000009ff068299 */ /* 0x000fe20008011606 */
[----:B------:R-:W-:Y:S02]  /*5a30*/  @!UP0 UMOV UR7, UR13 ;  /* 0x0000000d00078c82 */ /* 0x000fe40008000000 */
[----:B---3--:R-:W-:Y:S02]  /*5a40*/  @!UP0 USHF.R.U32.HI UR4, URZ, UR4, UR7 ;  /* 0x00000004ff048299 */ /* 0x008fe40008011607 */
[----:B------:R-:W-:Y:S02]  /*5a50*/  @!UP0 USEL UR7, UR42, UR6, !UP2 ;  /* 0x000000062a078287 */ /* 0x000fe4000d000000 */
[----:B------:R-:W-:Y:S04]  /*5a60*/  @!UP0 USEL UR6, UR41, UR4, !UP1 ;  /* 0x0000000429068287 */ /* 0x000fe8000c800000 */
[----:B------:R-:W-:Y:S02]  /*5a70*/  @!UP0 UIADD3 UR4, UPT, UPT, -UR7, UR6, URZ ;  /* 0x0000000607048290 */ /* 0x000fe4000fffe1ff */
[----:B------:R-:W-:Y:S02]  /*5a80*/  @!UP0 UIADD3 UR6, UPT, UPT, UR7, -UR6, URZ ;  /* 0x8000000607068290 */ /* 0x000fe4000fffe0ff */
[----:B------:R-:W-:Y:S02]  /*5a90*/  @!UP0 UIMAD UR42, UR4, UR5, UR42 ;  /* 0x00000005042a82a4 */ /* 0x000fe4000f8e022a */
[----:B------:R-:W-:Y:S01]  /*5aa0*/  @!UP0 UIMAD UR41, UR6, UR10, UR41 ;  /* 0x0000000a062982a4 */ /* 0x000fe2000f8e0229 */
[----:B------:R-:W-:Y:S11]  /*5ab0*/  @!P0 BRA `(.L_x_92) ;  /* 0x00000000007c8947 */ /* 0x000ff60003800000 */
[----:B------:R-:W1:Y:S01]  /*5ac0*/  LDCU.64 UR8, c[0x4][0x80] ;  /* 0x01001000ff0877ac */ /* 0x000e620008000a00 */
[----:B------:R-:W-:Y:S01]  /*5ad0*/  MOV R18, 0x0 ;  /* 0x0000000000127802 */ /* 0x000fe20000000f00 */
[----:B------:R-:W-:Y:S02]  /*5ae0*/  HFMA2 R12, -RZ, RZ, 0, 5.9604644775390625e-08 ;  /* 0x00000001ff0c7431 */ /* 0x000fe400000001ff */
[----:B------:R-:W-:Y:S01]  /*5af0*/  IMAD.MOV.U32 R8, RZ, RZ, 0x70 ;  /* 0x00000070ff087424 */ /* 0x000fe200078e00ff */
[----:B------:R2:W3:Y:S01]  /*5b00*/  LDC.64 R2, c[0x4][R18] ;  /* 0x0100000012027b82 */ /* 0x0004e20000000a00 */
[----:B------:R-:W4:Y:S01]  /*5b10*/  LDCU.64 UR6, c[0x4][0x88] ;  /* 0x01001100ff0677ac */ /* 0x000f220008000a00 */
[----:B------:R-:W-:Y:S01]  /*5b20*/  IMAD.MOV.U32 R13, RZ, RZ, RZ ;  /* 0x000000ffff0d7224 */ /* 0x000fe200078e00ff */
[----:B------:R-:W2:Y:S01]  /*5b30*/  LDCU.64 UR4, c[0x4][0x8] ;  /* 0x01000100ff0477ac */ /* 0x000ea20008000a00 */
[----:B-1----:R-:W-:Y:S01]  /*5b40*/  MOV R5, UR9 ;  /* 0x0000000900057c02 */ /* 0x002fe20008000f00 */
[----:B------:R-:W-:Y:S01]  /*5b50*/  IMAD.U32 R4, RZ, RZ, UR8 ;  /* 0x00000008ff047e24 */ /* 0x000fe2000f8e00ff */
[----:B----4-:R-:W-:Y:S01]  /*5b60*/  MOV R7, UR7 ;  /* 0x0000000700077c02 */ /* 0x010fe20008000f00 */
[----:B------:R-:W-:Y:S01]  /*5b70*/  IMAD.U32 R6, RZ, RZ, UR6 ;  /* 0x00000006ff067e24 */ /* 0x000fe2000f8e00ff */
[----:B--2---:R-:W-:Y:S01]  /*5b80*/  MOV R11, UR5 ;  /* 0x00000005000b7c02 */ /* 0x004fe20008000f00 */
[----:B------:R-:W-:Y:S02]  /*5b90*/  IMAD.U32 R10, RZ, RZ, UR4 ;  /* 0x00000004ff0a7e24 */ /* 0x000fe4000f8e00ff */
[----:B------:R-:W-:Y:S07]  /*5ba0*/  LEPC R20, `(.L_x_93) ;  /* 0x000000001014794e */ /* 0x000fee0000000000 */
[----:B---3-5:R-:W-:Y:S05]  /*5bb0*/  CALL.ABS.NOINC R2 ;  /* 0x0000000002007343 */ /* 0x028fea0003c00000 */
.L_x_93:
[----:B------:R-:W1:Y:S01]  /*5bc0*/  LDCU.64 UR8, c[0x4][0x80] ;  /* 0x01001000ff0877ac */ /* 0x000e620008000a00 */
[----:B------:R2:W3:Y:S01]  /*5bd0*/  LDC.64 R2, c[0x4][R18] ;  /* 0x0100000012027b82 */ /* 0x0004e20000000a00 */
[----:B------:R-:W-:Y:S02]  /*5be0*/  HFMA2 R12, -RZ, RZ, 0, 5.9604644775390625e-08 ;  /* 0x00000001ff0c7431 */ /* 0x000fe400000001ff */
[----:B------:R-:W-:Y:S02]  /*5bf0*/  IMAD.MOV.U32 R8, RZ, RZ, 0x70 ;  /* 0x00000070ff087424 */ /* 0x000fe400078e00ff */
[----:B------:R-:W-:Y:S01]  /*5c00*/  IMAD.MOV.U32 R13, RZ, RZ, RZ ;  /* 0x000000ffff0d7224 */ /* 0x000fe200078e00ff */
[----:B------:R-:W4:Y:S01]  /*5c10*/  LDCU.64 UR6, c[0x4][0x88] ;  /* 0x01001100ff0677ac */ /* 0x000f220008000a00 */
[----:B------:R-:W5:Y:S01]  /*5c20*/  LDCU.64 UR4, c[0x4][0x8] ;  /* 0x01000100ff0477ac */ /* 0x000f620008000a00 */
[----:B-1----:R-:W-:Y:S02]  /*5c30*/  MOV R4, UR8 ;  /* 0x0000000800047c02 */ /* 0x002fe40008000f00 */
[----:B------:R-:W-:Y:S02]  /*5c40*/  MOV R5, UR9 ;  /* 0x0000000900057c02 */ /* 0x000fe40008000f00 */
[----:B----4-:R-:W-:Y:S01]  /*5c50*/  MOV R7, UR7 ;  /* 0x0000000700077c02 */ /* 0x010fe20008000f00 */
[----:B------:R-:W-:Y:S01]  /*5c60*/  IMAD.U32 R6, RZ, RZ, UR6 ;  /* 0x00000006ff067e24 */ /* 0x000fe2000f8e00ff */
[----:B-----5:R-:W-:Y:S01]  /*5c70*/  MOV R11, UR5 ;  /* 0x00000005000b7c02 */ /* 0x020fe20008000f00 */
[----:B--2---:R-:W-:Y:S02]  /*5c80*/  IMAD.U32 R10, RZ, RZ, UR4 ;  /* 0x00000004ff0a7e24 */ /* 0x004fe4000f8e00ff */
[----:B------:R-:W-:Y:S07]  /*5c90*/  LEPC R20, `(.L_x_92) ;  /* 0x000000001014794e */ /* 0x000fee0000000000 */
[----:B---3--:R-:W-:Y:S05]  /*5ca0*/  CALL.ABS.NOINC R2 ;  /* 0x0000000002007343 */ /* 0x008fea0003c00000 */
.L_x_92:
[----:B------:R-:W-:Y:S01]  /*5cb0*/  PLOP3.LUT P1, PT, PT, PT, PT, 0x8, 0x80 ;  /* 0x000000000080781c */ /* 0x000fe20003f2e170 */
[----:B------:R-:W2:Y:S01]  /*5cc0*/  LDL R2, [R1+0x18] ;  /* 0x0000180001027983 */ /* 0x000ea20000100800 */
[----:B------:R-:W1:Y:S08]  /*5cd0*/  LDC.64 R4, c[0x0][0x890] ;  /* 0x00022400ff047b82 */ /* 0x000e700000000a00 */
[----:B------:R-:W3:Y:S01]  /*5ce0*/  LDC.64 R6, c[0x0][0x8b0] ;  /* 0x00022c00ff067b82 */ /* 0x000ee20000000a00 */
[----:B--2---:R-:W-:Y:S02]  /*5cf0*/  R2UR UR4, R2 ;  /* 0x00000000020472ca */ /* 0x004fe400000e0000 */
[----:B-1----:R-:W-:Y:S02]  /*5d00*/  ISETP.NE.U32.AND P3, PT, R4, RZ, PT ;  /* 0x000000ff0400720c */ /* 0x002fe40003f65070 */
[----:B---3--:R-:W-:Y:S02]  /*5d10*/  ISETP.NE.U32.AND P4, PT, R6, RZ, PT ;  /* 0x000000ff0600720c */ /* 0x008fe40003f85070 */
[----:B------:R-:W-:Y:S02]  /*5d20*/  ISETP.NE.AND.EX P3, PT, R5, RZ, PT, P3 ;  /* 0x000000ff0500720c */ /* 0x000fe40003f65330 */
[----:B------:R-:W-:Y:S05]  /*5d30*/  ISETP.NE.AND.EX P4, PT, R7, RZ, PT, P4 ;  /* 0x000000ff0700720c */ /* 0x000fea0003f85340 */
[----:B------:R-:W-:Y:S06]  /*5d40*/  UISETP.NE.AND UP1, UPT, UR4, URZ, UPT ;  /* 0x000000ff0400728c */ /* 0x000fec000bf25270 */
[----:B------:R-:W-:Y:S05]  /*5d50*/  PLOP3.LUT P0, PT, PT, PT, UP1, 0x80, 0x8 ;  /* 0x000000000008781c */ /* 0x000fea0003f0f018 */
[----:B------:R-:W1:Y:S08]  /*5d60*/  @UP1 LDCU.64 UR4, c[0x0][0x888] ;  /* 0x00011100ff0417ac */ /* 0x000e700008000a00 */
[----:B------:R-:W-:Y:S01]  /*5d70*/  @P0 PLOP3.LUT P1, PT, P3, PT, PT, 0x80, 0x8 ;  /* 0x000000000008081c */ /* 0x000fe20001f2f070 */
[----:B-1----:R-:W-:Y:S04]  /*5d80*/  @UP1 UISETP.NE.U32.AND UP0, UPT, UR4, URZ, UPT ;  /* 0x000000ff0400128c */ /* 0x002fe8000bf05070 */
[----:B------:R-:W-:Y:S04]  /*5d90*/  @UP1 UISETP.NE.AND.EX UP0, UPT, UR5, URZ, UPT, UP0 ;  /* 0x000000ff0500128c */ /* 0x000fe8000bf05300 */
[----:B------:R-:W-:Y:S01]  /*5da0*/  @UP1 USEL UR4, URZ, 0xffffffff, UP0 ;  /* 0xffffffffff041887 */ /* 0x000fe20008000000 */
[----:B------:R-:W-:Y:S11]  /*5db0*/  @!P3 BRA `(.L_x_94) ;  /* 0x000000000030b947 */ /* 0x000ff60003800000 */
[----:B------:R-:W1:Y:S01]  /*5dc0*/  LDC.64 R2, c[0x0][0x888] ;  /* 0x00022200ff027b82 */ /* 0x000e620000000a00 */
[----:B------:R-:W-:Y:S01]  /*5dd0*/  IMAD.MOV.U32 R248, RZ, RZ, 0x1 ;  /* 0x00000001fff87424 */ /* 0x000fe200078e00ff */
[----:B-1----:R-:W-:Y:S04]  /*5de0*/  ISETP.NE.U32.AND P2, PT, R2, RZ, PT ;  /* 0x000000ff0200720c */ /* 0x002fe80003f45070 */
[----:B------:R-:W-:Y:S11]  /*5df0*/  ISETP.NE.AND.EX P2, PT, R3, RZ, PT, P2 ;  /* 0x000000ff0300720c */ /* 0x000ff60003f45320 */
[----:B------:R-:W-:Y:S02]  /*5e00*/  @!UPT UIADD3 URZ, UPT, UPT, URZ, URZ, URZ ;  /* 0x000000fffffff290 */ /* 0x000fe4000fffe0ff */
[----:B------:R-:W1:Y:S01]  /*5e10*/  @P2 LDC.64 R2, c[0x0][0x888] ;  /* 0x00022200ff022b82 */ /* 0x000e620000000a00 */
[----:B------:R-:W-:Y:S04]  /*5e20*/  @P2 IMAD R0, R4, UR36, RZ ;  /* 0x0000002404002c24 */ /* 0x000fe8000f8e02ff */
[----:B-1----:R-:W-:Y:S04]  /*5e30*/  @P2 IMAD.WIDE R2, R0, 0x4, R2 ;  /* 0x0000000400022825 */ /* 0x002fe800078e0202 */
[----:B------:R-:W-:Y:S01]  /*5e40*/  HFMA2 R0, -RZ, RZ, 0, 5.9604644775390625e-08 ;  /* 0x00000001ff007431 */ /* 0x000fe200000001ff */
[----:B-----5:R1:W5:Y:S04]  /*5e50*/  @P2 LDG.E R137, desc[UR52][R2.64] ;  /* 0x0000003402892981 */ /* 0x020368000c1e1900 */
[----:B------:R-:W-:Y:S01]  /*5e60*/  @!P2 PRMT R248, R0, 0x7610, R248 ;  /* 0x0000761000f8a816 */ /* 0x000fe200000000f8 */
[----:B-1----:R-:W2:Y:S06]  /*5e70*/  @!P2 LDC R137, c[0x0][0x880] ;  /* 0x00022000ff89ab82 */ /* 0x002eac0000000800 */
.L_x_94:
[----:B------:R-:W-:Y:S05]  /*5e80*/  @!P4 BRA `(.L_x_95) ;  /* 0x000000000024c947 */ /* 0x000fea0003800000 */
[----:B------:R-:W1:Y:S02]  /*5e90*/  LDC.64 R2, c[0x0][0x8a8] ;  /* 0x00022a00ff027b82 */ /* 0x000e640000000a00 */
[----:B-1----:R-:W-:Y:S04]  /*5ea0*/  ISETP.NE.U32.AND P2, PT, R2, RZ, PT ;  /* 0x000000ff0200720c */ /* 0x002fe80003f45070 */
[----:B------:R-:W-:Y:S11]  /*5eb0*/  ISETP.NE.AND.EX P2, PT, R3, RZ, PT, P2 ;  /* 0x000000ff0300720c */ /* 0x000ff60003f45320 */
[----:B------:R-:W-:Y:S02]  /*5ec0*/  @!UPT UIADD3 URZ, UPT, UPT, URZ, URZ, URZ ;  /* 0x000000fffffff290 */ /* 0x000fe4000fffe0ff */
[----:B------:R-:W1:Y:S01]  /*5ed0*/  @P2 LDC.64 R2, c[0x0][0x8a8] ;  /* 0x00022a00ff022b82 */ /* 0x000e620000000a00 */
[----:B------:R-:W-:Y:S04]  /*5ee0*/  @P2 IMAD R0, R6, UR36, RZ ;  /* 0x0000002406002c24 */ /* 0x000fe8000f8e02ff */
[----:B-1----:R-:W-:Y:S05]  /*5ef0*/  @P2 IMAD.WIDE R2, R0, 0x4, R2 ;  /* 0x0000000400022825 */ /* 0x002fea00078e0202 */
[----:B-----5:R1:W5:Y:S02]  /*5f00*/  @P2 LDG.E R136, desc[UR52][R2.64] ;  /* 0x0000003402882981 */ /* 0x020364000c1e1900 */
[----:B-1----:R-:W3:Y:S02]  /*5f10*/  @!P2 LDC R136, c[0x0][0x8a0] ;  /* 0x00022800ff88ab82 */ /* 0x002ee40000000800 */
.L_x_95:
[----:B------:R-:W4:Y:S01]  /*5f20*/  LDL R3, [R1+0x4] ;  /* 0x0000040001037983 */ /* 0x000f220000100800 */
[----:B--2--5:R-:W-:Y:S01]  /*5f30*/  @P0 FSETP.NEU.AND P4, PT, R137, RZ, PT ;  /* 0x000000ff8900020b */ /* 0x024fe20003f8d000 */
[----:B------:R-:W-:Y:S01]  /*5f40*/  IMAD.U32 R2, RZ, RZ, UR4 ;  /* 0x00000004ff027e24 */ /* 0x000fe2000f8e00ff */
[----:B------:R-:W-:Y:S01]  /*5f50*/  @P0 LOP3.LUT P2, RZ, R248, 0xff, RZ, 0xc0, !PT ;  /* 0x000000fff8ff0812 */ /* 0x000fe2000784c0ff */
[----:B------:R-:W-:Y:S01]  /*5f60*/  BSSY B1, `(.L_x_96) ;  /* 0x0000083000017945 */ /* 0x000fe20003800000 */
[----:B------:R-:W-:Y:S02]  /*5f70*/  @P0 SEL R0, RZ, 0xffffffff, P4 ;  /* 0xffffffffff000807 */ /* 0x000fe40002000000 */
[----:B------:R-:W-:Y:S02]  /*5f80*/  CS2R R242, SRZ ;  /* 0x0000000000f27805 */ /* 0x000fe4000001ff00 */
[----:B------:R-:W-:Y:S02]  /*5f90*/  R2UR UR6, R252 ;  /* 0x00000000fc0672ca */ /* 0x000fe400000e0000 */
[----:B------:R-:W-:Y:S02]  /*5fa0*/  CS2R R240, SRZ ;  /* 0x0000000000f07805 */ /* 0x000fe4000001ff00 */
[----:B------:R-:W-:Y:S02]  /*5fb0*/  @P1 SEL R0, R2, R0, !P2 ;  /* 0x0000000002001207 */ /* 0x000fe40005000000 */
[----:B------:R-:W-:Y:S02]  /*5fc0*/  CS2R R234, SRZ ;  /* 0x0000000000ea7805 */ /* 0x000fe4000001ff00 */
[----:B------:R-:W-:Y:S02]  /*5fd0*/  R2UR UR5, R249 ;  /* 0x00000000f90572ca */ /* 0x000fe400000e0000 */
[----:B------:R-:W-:Y:S02]  /*5fe0*/  CS2R R232, SRZ ;  /* 0x0000000000e87805 */ /* 0x000fe4000001ff00 */
[----:B------:R-:W-:Y:S02]  /*5ff0*/  @P0 LOP3.LUT R0, R0, 0x1, RZ, 0xc0, !PT ;  /* 0x0000000100000812 */ /* 0x000fe400078ec0ff */
[----:B------:R-:W-:Y:S02]  /*6000*/  CS2R R226, SRZ ;  /* 0x0000000000e27805 */ /* 0x000fe4000001ff00 */
[----:B------:R-:W-:Y:S02]  /*6010*/  PLOP3.LUT P5, PT, PT, PT, PT, 0x8, 0x80 ;  /* 0x000000000080781c */ /* 0x000fe40003fae170 */
[----:B------:R-:W-:Y:S02]  /*6020*/  CS2R R224, SRZ ;  /* 0x0000000000e07805 */ /* 0x000fe4000001ff00 */
[----:B------:R-:W-:Y:S02]  /*6030*/  ISETP.NE.U32.OR P6, PT, R0, 0x1, !P0 ;  /* 0x000000010000780c */ /* 0x000fe400047c5470 */
[----:B------:R-:W-:Y:S02]  /*6040*/  CS2R R218, SRZ ;  /* 0x0000000000da7805 */ /* 0x000fe4000001ff00 */
[----:B------:R-:W-:Y:S01]  /*6050*/  CS2R R216, SRZ ;  /* 0x0000000000d87805 */ /* 0x000fe2000001ff00 */
[----:B------:R-:W-:Y:S01]  /*6060*/  IMAD.U32 R2, RZ, RZ, UR6 ;  /* 0x00000006ff027e24 */ /* 0x000fe2000f8e00ff */
[----:B------:R-:W-:Y:S02]  /*6070*/  CS2R R210, SRZ ;  /* 0x0000000000d27805 */ /* 0x000fe4000001ff00 */
[----:B------:R-:W-:Y:S02]  /*6080*/  CS2R R208, SRZ ;  /* 0x0000000000d07805 */ /* 0x000fe4000001ff00 */
[----:B------:R-:W-:Y:S01]  /*6090*/  CS2R R202, SRZ ;  /* 0x0000000000ca7805 */ /* 0x000fe2000001ff00 */
[----:B------:R-:W-:Y:S01]  /*60a0*/  IMAD.U32 R0, RZ, RZ, UR5 ;  /* 0x00000005ff007e24 */ /* 0x000fe2000f8e00ff */
[----:B------:R-:W-:Y:S02]  /*60b0*/  LOP3.LUT R10, R2, 0x1, RZ, 0x3c, !PT ;  /* 0x00000001020a7812 */ /* 0x000fe400078e3cff */
[----:B------:R-:W-:Y:S02]  /*60c0*/  CS2R R200, SRZ ;  /* 0x0000000000c87805 */ /* 0x000fe4000001ff00 */
[----:B------:R-:W-:Y:S01]  /*60d0*/  P2R R2, PR, RZ, 0x40 ;  /* 0x00000040ff027803 */ /* 0x000fe20000000000 */
[--C-:B------:R-:W-:Y:S01]  /*60e0*/  IMAD R8, R0, 0x8, R17.reuse ;  /* 0x0000000800087824 */ /* 0x100fe200078e0211 */
[----:B------:R-:W-:Y:S02]  /*60f0*/  CS2R R194, SRZ ;  /* 0x0000000000c27805 */ /* 0x000fe4000001ff00 */
[----:B------:R-:W-:Y:S02]  /*6100*/  @P6 SHF.L.U32 R0, R10, 0x1f, RZ ;  /* 0x0000001f0a006819 */ /* 0x000fe400000006ff */
[----:B------:R-:W-:Y:S01]  /*6110*/  CS2R R192, SRZ ;  /* 0x0000000000c07805 */ /* 0x000fe2000001ff00 */
[----:B------:R1:W-:Y:S01]  /*6120*/  STL [R1+0xc], R2 ;  /* 0x00000c0201007387 */ /* 0x0003e20000100800 */
[----:B------:R-:W-:Y:S01]  /*6130*/  CS2R R186, SRZ ;  /* 0x0000000000ba7805 */ /* 0x000fe2000001ff00 */
[----:B------:R2:W3:Y:S01]  /*6140*/  @P6 SYNCS.PHASECHK.TRANS64.TRYWAIT P0, [R8+URZ+0x80], R0 ;  /* 0x00008000080065a7 */ /* 0x0004e200080011ff */
[----:B------:R-:W-:Y:S02]  /*6150*/  CS2R R184, SRZ ;  /* 0x0000000000b87805 */ /* 0x000fe4000001ff00 */
        /* <DEDUP_REMOVED lines=13> */
[----:B------:R-:W-:Y:S01]  /*6230*/  CS2R R140, SRZ ;  /* 0x00000000008c7805 */ /* 0x000fe2000001ff00 */
[----:B--2---:R-:W-:Y:S04]  /*6240*/  IMAD.U32 R0, RZ, RZ, UR43 ;  /* 0x0000002bff007e24 */ /* 0x004fe8000f8e00ff */
[----:B------:R-:W-:Y:S01]  /*6250*/  IMAD R7, R0, 0x8, R17 ;  /* 0x0000000800077824 */ /* 0x000fe200078e0211 */
[----:B----4-:R-:W-:Y:S02]  /*6260*/  SHF.L.U32 R9, R3, 0x1f, RZ ;  /* 0x0000001f03097819 */ /* 0x010fe400000006ff */
[----:B---3--:R-:W-:Y:S02]  /*6270*/  @P6 PLOP3.LUT P5, PT, P0, PT, PT, 0x8, 0x80 ;  /* 0x000000000080681c */ /* 0x008fe400007ae170 */
[----:B------:R1:W2:Y:S01]  /*6280*/  SYNCS.PHASECHK.TRANS64.TRYWAIT P4, [R7+URZ+0xd0], R9 ;  /* 0x0000d009070075a7 */ /* 0x0002a200080811ff */
[----:B------:R-:W-:Y:S10]  /*6290*/  @!P6 BRA `(.L_x_97) ;  /* 0x00000004003ce947 */ /* 0x000ff40003800000 */
[----:B------:R-:W-:Y:S01]  /*62a0*/  ISETP.NE.U32.AND P0, PT, RZ, UR50, PT ;  /* 0x00000032ff007c0c */ /* 0x000fe2000bf05070 */
[----:B------:R-:W-:Y:S01]  /*62b0*/  BSSY B0, `(.L_x_98) ;  /* 0x000001e000007945 */ /* 0x000fe20003800000 */
[----:B------:R-:W-:Y:S01]  /*62c0*/  FSETP.NEU.AND P2, PT, R137, RZ, PT ;  /* 0x000000ff8900720b */ /* 0x000fe20003f4d000 */
[----:B------:R-:W-:Y:S01]  /*62d0*/  IMAD.MOV.U32 R143, RZ, RZ, RZ ;  /* 0x000000ffff8f7224 */ /* 0x000fe200078e00ff */
[----:B------:R-:W-:Y:S02]  /*62e0*/  ISETP.NE.AND.EX P0, PT, RZ, UR51, PT, P0 ;  /* 0x00000033ff007c0c */ /* 0x000fe4000bf05300 */
[----:B------:R-:W-:Y:S02]  /*62f0*/  LOP3.LUT P1, RZ, R248, 0xff, RZ, 0xc0, !PT ;  /* 0x000000fff8ff7812 */ /* 0x000fe4000782c0ff */
[----:B------:R-:W-:Y:S02]  /*6300*/  SEL R0, RZ, 0xffffffff, P2 ;  /* 0xffffffffff007807 */ /* 0x000fe40001000000 */
[----:B-1----:R-:W-:Y:S02]  /*6310*/  SEL R2, RZ, 0xffffffff, P0 ;  /* 0xffffffffff027807 */ /* 0x002fe40000000000 */
[----:B------:R-:W-:Y:S02]  /*6320*/  R2UR UR4, R249 ;  /* 0x00000000f90472ca */ /* 0x000fe400000e0000 */
[----:B------:R-:W-:Y:S04]  /*6330*/  @P3 SEL R0, R2, R0, !P1 ;  /* 0x0000000002003207 */ /* 0x000fe80004800000 */
[----:B------:R-:W-:Y:S04]  /*6340*/  LOP3.LUT R0, R0, 0x1, RZ, 0xc0, !PT ;  /* 0x0000000100007812 */ /* 0x000fe800078ec0ff */
[----:B------:R-:W-:Y:S11]  /*6350*/  ISETP.NE.U32.AND P0, PT, R0, 0x1, PT ;  /* 0x000000010000780c */ /* 0x000ff60003f05070 */
[----:B------:R-:W-:Y:S02]  /*6360*/  @!UPT UIADD3 URZ, UPT, UPT, URZ, URZ, URZ ;  /* 0x000000fffffff290 */ /* 0x000fe4000fffe0ff */
[----:B------:R-:W1:Y:S02]  /*6370*/  @P0 S2R R2, SR_TID.X ;  /* 0x0000000000020919 */ /* 0x000e640000002100 */
[----:B-1----:R-:W-:Y:S01]  /*6380*/  @P0 SHF.R.U32.HI R6, RZ, 0x1, R2 ;  /* 0x00000001ff060819 */ /* 0x002fe20000011602 */
[C---:B------:R-:W-:Y:S02]  /*6390*/  @P0 IMAD.SHL.U32 R3, R2.reuse, 0x8, RZ ;  /* 0x0000000802030824 */ /* 0x040fe400078e00ff */
[C---:B------:R-:W-:Y:S02]  /*63a0*/  @P0 IMAD.SHL.U32 R0, R2.reuse, 0x10, RZ ;  /* 0x0000001002000824 */ /* 0x040fe400078e00ff */
[----:B------:R-:W-:Y:S01]  /*63b0*/  @P0 IMAD.SHL.U32 R5, R2, 0x2, RZ ;  /* 0x0000000202050824 */ /* 0x000fe200078e00ff */
[----:B------:R-:W-:Y:S02]  /*63c0*/  @P0 LOP3.LUT R3, R3, 0x300, RZ, 0xc0, !PT ;  /* 0x0000030003030812 */ /* 0x000fe400078ec0ff */
[----:B------:R-:W-:Y:S02]  /*63d0*/  @P0 LOP3.LUT R4, R0, 0x40, RZ, 0xc0, !PT ;  /* 0x0000004000040812 */ /* 0x000fe400078ec0ff */
[----:B------:R-:W-:Y:S02]  /*63e0*/  @P0 LOP3.LUT R2, R3, 0x30, R0, 0xf8, !PT ;  /* 0x0000003003020812 */ /* 0x000fe400078ef800 */
[----:B------:R-:W-:Y:S02]  /*63f0*/  @P0 LOP3.LUT R3, R4, 0x8, R6, 0xf8, !PT ;  /* 0x0000000804030812 */ /* 0x000fe400078ef806 */
[----:B------:R-:W-:Y:S02]  /*6400*/  @P0 LOP3.LUT R2, R2, 0x80, R0, 0xf8, !PT ;  /* 0x0000008002020812 */ /* 0x000fe400078ef800 */
[----:B------:R-:W-:Y:S01]  /*6410*/  @P0 LOP3.LUT R0, R3, 0x8, R5, 0x78, !PT ;  /* 0x0000000803000812 */ /* 0x000fe200078e7805 */
[----:B------:R-:W-:Y:S03]  /*6420*/  IMAD.U32 R3, RZ, RZ, UR4 ;  /* 0x00000004ff037e24 */ /* 0x000fe6000f8e00ff */
[----:B------:R-:W-:Y:S05]  /*6430*/  @P0 LOP3.LUT R0, R2, R0, RZ, 0xfc, !PT ;  /* 0x0000000002000212 */ /* 0x000fea00078efcff */
[----:B------:R-:W-:Y:S01]  /*6440*/  @P0 IMAD R2, R3, 0x3c00, R0 ;  /* 0x00003c0003020824 */ /* 0x000fe200078e0200 */
[----:B------:R-:W-:Y:S06]  /*6450*/  @!P5 BRA `(.L_x_99) ;  /* 0x00000000000cd947 */ /* 0x000fec0003800000 */
[----:B------:R-:W-:Y:S04]  /*6460*/  SHF.L.U32 R0, R10, 0x1f, RZ ;  /* 0x0000001f0a007819 */ /* 0x000fe800000006ff */
[----:B------:R-:W1:Y:S02]  /*6470*/  SYNCS.PHASECHK.TRANS64.TRYWAIT P1, [R8+URZ+0x80], R0 ;  /* 0x00008000080075a7 */ /* 0x000e6400080211ff */
[----:B-1----:R-:W-:Y:S05]  /*6480*/  @!P1 BRA `(.L_x_100) ;  /* 0x0000004800a49947 */ /* 0x002fea0003800000 */
.L_x_99:
[----:B------:R-:W-:Y:S05]  /*6490*/  BSYNC B0 ;  /* 0x0000000000007941 */ /* 0x000fea0003800000 */
.L_x_98:
[----:B------:R-:W-:Y:S01]  /*64a0*/  IMAD.MOV.U32 R142, RZ, RZ, RZ ;  /* 0x000000ffff8e7224 */ /* 0x000fe200078e00ff */
        /* <DEDUP_REMOVED lines=27> */
[----:B------:R-:W-:Y:S01]  /*6660*/  IMAD.MOV.U32 R242, RZ, RZ, RZ ;  /* 0x000000fffff27224 */ /* 0x000fe200078e00ff */
[----:B------:R-:W-:Y:S01]  /*6670*/  CS2R R240, SRZ ;  /* 0x0000000000f07805 */ /* 0x000fe2000001ff00 */
[----:B------:R-:W-:Y:S01]  /*6680*/  @P0 IMAD R2, R2, 0x2, R17 ;  /* 0x0000000202020824 */ /* 0x000fe200078e0211 */
[----:B------:R-:W-:Y:S05]  /*6690*/  @P0 WARPSYNC.ALL ;  /* 0x0000000000000948 */ /* 0x000fea0003800000 */
[----:B------:R3:W4:Y:S04]  /*66a0*/  @P0 LDSM.16.M88.4 R140, [R2+0x200] ;  /* 0x00020000028c083b */ /* 0x0007280000000200 */
[----:B------:R3:W1:Y:S04]  /*66b0*/  @P0 LDSM.16.M88.4 R144, [R2+0xa00] ;  /* 0x000a00000290083b */ /* 0x0006680000000200 */
        /* <DEDUP_REMOVED lines=12> */
[----:B----4-:R3:W1:Y:S02]  /*6780*/  @P0 LDSM.16.M88.4 R240, [R2+0x7200] ;  /* 0x0072000002f0083b */ /* 0x0106640000000200 */
.L_x_97:
[----:B------:R-:W-:Y:S05]  /*6790*/  BSYNC B1 ;  /* 0x0000000000017941 */ /* 0x000fea0003800000 */
.L_x_96:
[----:B------:R-:W4:Y:S01]  /*67a0*/  S2R R18, SR_TID.X ;  /* 0x0000000000127919 */ /* 0x000f220000002100 */
[----:B--2---:R-:W-:Y:S05]  /*67b0*/  @P4 BRA `(.L_x_101) ;  /* 0x0000000000084947 */ /* 0x004fea0003800000 */
[----:B------:R-:W2:Y:S02]  /*67c0*/  SYNCS.PHASECHK.TRANS64.TRYWAIT P0, [R7+URZ+0xd0], R9 ;  /* 0x0000d009070075a7 */ /* 0x000ea400080011ff */
[----:B--2---:R-:W-:Y:S05]  /*67d0*/  @!P0 BRA `(.L_x_102) ;  /* 0x0000004400e48947 */ /* 0x004fea0003800000 */
.L_x_101:
[----:B----4-:R-:W-:Y:S01]  /*67e0*/  SHF.R.U32.HI R18, RZ, 0x5, R18 ;  /* 0x00000005ff127819 */ /* 0x010fe20000011612 */
[----:B------:R-:W-:Y:S04]  /*67f0*/  ULEA.HI UR4, UR43, UR43, URZ, 0x1 ;  /* 0x0000002b2b047291 */ /* 0x000fe8000f8f08ff */
[----:B------:R-:W-:Y:S02]  /*6800*/  USHF.R.U32.HI UR5, URZ, 0x1, UR4 ;  /* 0x00000001ff057899 */ /* 0x000fe40008011604 */
[----:B------:R-:W-:Y:S04]  /*6810*/  ULOP3.LUT UR4, UR4, 0xffe, URZ, 0xc0, !UPT ;  /* 0x00000ffe04047892 */ /* 0x000fe8000f8ec0ff */
[----:B------:R-:W-:Y:S01]  /*6820*/  UIADD3 UR4, UPT, UPT, -UR4, UR43, URZ ;  /* 0x0000002b04047290 */ /* 0x000fe2000fffe1ff */
[----:B-1-3--:R-:W-:Y:S04]  /*6830*/  IMAD.U32 R2, RZ, RZ, UR5 ;  /* 0x00000005ff027e24 */ /* 0x00afe8000f8e00ff */
[----:B------:R-:W-:Y:S01]  /*6840*/  IMAD R2, R2, 0xf0, R16 ;  /* 0x000000f002027824 */ /* 0x000fe200078e0210 */
[----:B------:R-:W-:Y:S05]  /*6850*/  MOV R0, UR4 ;  /* 0x0000000400007c02 */ /* 0x000fea0008000f00 */
[----:B------:R-:W-:Y:S05]  /*6860*/  IMAD R17, R0, 0x100000, R2 ;  /* 0x0010000000117824 */ /* 0x000fea00078e0202 */
[----:B------:R-:W-:Y:S04]  /*6870*/  SHF.R.U32.HI R0, RZ, 0x15, R17 ;  /* 0x00000015ff007819 */ /* 0x000fe80000011611 */
[----:B------:R-:W-:Y:S11]  /*6880*/  LOP3.LUT P0, RZ, R0, 0x3, R18, 0x48, !PT ;  /* 0x0000000300ff7812 */ /* 0x000ff60007804812 */
[----:B------:R-:W-:Y:S02]  /*6890*/  @!UPT UIADD3 URZ, UPT, UPT, URZ, URZ, URZ ;  /* 0x000000fffffff290 */ /* 0x000fe4000fffe0ff */
[----:B------:R-:W-:Y:S05]  /*68a0*/  @!P0 BRA `(.L_x_103) ;  /* 0x0000000000408947 */ /* 0x000fea0003800000 */
[----:B------:R-:W1:Y:S01]  /*68b0*/  LDCU.64 UR8, c[0x4][0x70] ;  /* 0x01000e00ff0877ac */ /* 0x000e620008000a00 */
[----:B------:R-:W-:Y:S01]  /*68c0*/  MOV R3, 0x0 ;  /* 0x0000000000037802 */ /* 0x000fe20000000f00 */
[----:B------:R-:W-:Y:S02]  /*68d0*/  HFMA2 R12, -RZ, RZ, 0, 5.9604644775390625e-08 ;  /* 0x00000001ff0c7431 */ /* 0x000fe400000001ff */
[----:B------:R-:W-:Y:S02]  /*68e0*/  IMAD.MOV.U32 R8, RZ, RZ, 0x192 ;  /* 0x00000192ff087424 */ /* 0x000fe400078e00ff */
[----:B------:R-:W-:Y:S01]  /*68f0*/  IMAD.MOV.U32 R13, RZ, RZ, RZ ;  /* 0x000000ffff0d7224 */ /* 0x000fe200078e00ff */
[----:B------:R-:W2:Y:S01]  /*6900*/  LDCU.64 UR6, c[0x4][0x78] ;  /* 0x01000f00ff0677ac */ /* 0x000ea20008000a00 */
[----:B------:R-:W3:Y:S01]  /*6910*/  LDC.64 R2, c[0x4][R3] ;  /* 0x0100000003027b82 */ /* 0x000ee20000000a00 */
[----:B------:R-:W4:Y:S01]  /*6920*/  LDCU.64 UR4, c[0x4][0x10] ;  /* 0x01000200ff0477ac */ /* 0x000f220008000a00 */
[----:B-1----:R-:W-:Y:S01]  /*6930*/  MOV R5, UR9 ;  /* 0x0000000900057c02 */ /* 0x002fe20008000f00 */
[----:B------:R-:W-:Y:S01]  /*6940*/  IMAD.U32 R4, RZ, RZ, UR8 ;  /* 0x00000008ff047e24 */ /* 0x000fe2000f8e00ff */
[----:B--2---:R-:W-:Y:S01]  /*6950*/  MOV R7, UR7 ;  /* 0x0000000700077c02 */ /* 0x004fe20008000f00 */
[----:B------:R-:W-:Y:S01]  /*6960*/  IMAD.U32 R6, RZ, RZ, UR6 ;  /* 0x00000006ff067e24 */ /* 0x000fe2000f8e00ff */
[----:B----4-:R-:W-:Y:S01]  /*6970*/  MOV R11, UR5 ;  /* 0x00000005000b7c02 */ /* 0x010fe20008000f00 */
[----:B------:R-:W-:Y:S02]  /*6980*/  IMAD.U32 R10, RZ, RZ, UR4 ;  /* 0x00000004ff0a7e24 */ /* 0x000fe4000f8e00ff */
[----:B------:R-:W-:Y:S07]  /*6990*/  LEPC R20, `(.L_x_103) ;  /* 0x000000001014794e */ /* 0x000fee0000000000 */
[----:B---3--:R-:W-:Y:S05]  /*69a0*/  CALL.ABS.NOINC R2 ;  /* 0x0000000002007343 */ /* 0x008fea0003c00000 */
.L_x_103:
[----:B------:R-:W-:Y:S05]  /*69b0*/  WARPSYNC.ALL ;  /* 0x0000000000007948 */ /* 0x000fea0003800000 */
[C---:B------:R-:W-:Y:S01]  /*69c0*/  R2UR UR4, R17.reuse ;  /* 0x00000000110472ca */ /* 0x040fe200000e0000 */
[----:B------:R-:W-:Y:S05]  /*69d0*/  VIADD R0, R17, 0x10 ;  /* 0x0000001011007836 */ /* 0x000fea0000000000 */
[----:B------:R-:W-:Y:S04]  /*69e0*/  SHF.R.U32.HI R0, RZ, 0x15, R0 ;  /* 0x00000015ff007819 */ /* 0x000fe80000011600 */
[----:B------:R-:W-:Y:S03]  /*69f0*/  LOP3.LUT P0, RZ, R0, 0x3, R18, 0x48, !PT ;  /* 0x0000000300ff7812 */ /* 0x000fe60007804812 */
[----:B------:R-:W1:Y:S10]  /*6a00*/  LDTM.16dp256bit.x2 R128, tmem[UR4] ;  /* 0x00000004008079ee */ /* 0x000e7400080a0000 */
[----:B-1----:R-:W-:Y:S05]  /*6a10*/  @!P0 BRA `(.L_x_104) ;  /* 0x0000000000408947 */ /* 0x002fea0003800000 */
        /* <DEDUP_REMOVED lines=16> */
.L_x_104:
[----:B------:R-:W-:Y:S05]  /*6b20*/  WARPSYNC.ALL ;  /* 0x0000000000007948 */ /* 0x000fea0003800000 */
[C---:B------:R-:W-:Y:S01]  /*6b30*/  R2UR UR4, R17.reuse ;  /* 0x00000000110472ca */ /* 0x040fe200000e0000 */
[----:B------:R-:W-:Y:S05]  /*6b40*/  VIADD R0, R17, 0x20 ;  /* 0x0000002011007836 */ /* 0x000fea0000000000 */
[----:B------:R-:W-:Y:S04]  /*6b50*/  SHF.R.U32.HI R0, RZ, 0x15, R0 ;  /* 0x00000015ff007819 */ /* 0x000fe80000011600 */
[----:B------:R-:W-:Y:S03]  /*6b60*/  LOP3.LUT P0, RZ, R0, 0x3, R18, 0x48, !PT ;  /* 0x0000000300ff7812 */ /* 0x000fe60007804812 */
[----:B------:R-:W1:Y:S10]  /*6b70*/  LDTM.16dp256bit.x2 R120, tmem[UR4+0x10] ;  /* 0x00001004007879ee */ /* 0x000e7400080a0000 */
        /* <DEDUP_REMOVED lines=17> */
.L_x_105:
        /* <DEDUP_REMOVED lines=23> */
.L_x_106:
        /* <DEDUP_REMOVED lines=23> */
.L_x_107:
        /* <DEDUP_REMOVED lines=23> */
.L_x_108:
        /* <DEDUP_REMOVED lines=23> */
.L_x_109:
        /* <DEDUP_REMOVED lines=23> */
.L_x_110:
        /* <DEDUP_REMOVED lines=23> */
.L_x_111:
        /* <DEDUP_REMOVED lines=23> */
.L_x_112:
        /* <DEDUP_REMOVED lines=23> */
.L_x_113:
        /* <DEDUP_REMOVED lines=23> */
.L_x_114:
        /* <DEDUP_REMOVED lines=23> */
.L_x_115:
        /* <DEDUP_REMOVED lines=23> */
.L_x_116:
        /* <DEDUP_REMOVED lines=23> */
.L_x_117:
[----:B------:R-:W1:Y:S01]  /*7dd0*/  S2R R237, SR_TID.X ;  /* 0x0000000000ed7919 */ /* 0x000e620000002100 */
[----:B------:R-:W-:Y:S05]  /*7de0*/  WARPSYNC.ALL ;  /* 0x0000000000007948 */ /* 0x000fea0003800000 */
[----:B-1----:R-:W-:Y:S02]  /*7df0*/  LOP3.LUT P1, R0, R237, 0x60, RZ, 0xc0, !PT ;  /* 0x00000060ed007812 */ /* 0x002fe4000782c0ff */
[----:B------:R-:W-:Y:S01]  /*7e00*/  R2UR UR4, R17 ;  /* 0x00000000110472ca */ /* 0x000fe200000e0000 */
[----:B------:R-:W1:Y:S01]  /*7e10*/  S2UR UR77, SR_CgaCtaId ;  /* 0x00000000004d79c3 */ /* 0x000e620000008800 */
[----:B------:R-:W-:Y:S01]  /*7e20*/  ISETP.NE.AND P0, PT, R0, RZ, PT ;  /* 0x000000ff0000720c */ /* 0x000fe20003f05270 */
[----:B------:R-:W-:Y:S01]  /*7e30*/  FMUL R0, R136, R128 ;  /* 0x0000008088007220 */ /* 0x000fe20000400000 */
[----:B------:R-:W-:Y:S01]  /*7e40*/  SHF.L.U32 R128, R140, 0x10, RZ ;  /* 0x000000108c807819 */ /* 0x000fe200000006ff */
[----:B------:R-:W-:Y:S01]  /*7e50*/  FMUL R2, R136, R129 ;  /* 0x0000008188027220 */ /* 0x000fe20000400000 */
[----:B------:R-:W-:Y:S01]  /*7e60*/  LOP3.LUT R129, R140, 0xffff0000, RZ, 0xc0, !PT ;  /* 0xffff00008c817812 */ /* 0x000fe200078ec0ff */
[----:B------:R-:W-:Y:S01]  /*7e70*/  FMUL R3, R136, R130 ;  /* 0x0000008288037220 */ /* 0x000fe20000400000 */
[----:B------:R-:W-:Y:S01]  /*7e80*/  SHF.L.U32 R130, R141, 0x10, RZ ;  /* 0x000000108d827819 */ /* 0x000fe200000006ff */
[----:B------:R-:W-:Y:S01]  /*7e90*/  FFMA R0, R137, R128, R0 ;  /* 0x0000008089007223 */ /* 0x000fe20000000000 */
[----:B------:R-:W-:Y:S01]  /*7ea0*/  SHF.L.U32 R138, R147, 0x10, RZ ;  /* 0x00000010938a7819 */ /* 0x000fe200000006ff */
[----:B------:R-:W-:Y:S01]  /*7eb0*/  FFMA R2, R137, R129, R2 ;  /* 0x0000008189027223 */ /* 0x000fe20000000002 */
[----:B------:R-:W-:Y:S01]  /*7ec0*/  LOP3.LUT R139, R147, 0xffff0000, RZ, 0xc0, !PT ;  /* 0xffff0000938b7812 */ /* 0x000fe200078ec0ff */
[----:B--2---:R-:W2:Y:S01]  /*7ed0*/  LDTM.16dp256bit.x2 R4, tmem[UR4+0xe0] ;  /* 0x0000e004000479ee */ /* 0x004ea200080a0000 */
[----:B------:R-:W-:Y:S01]  /*7ee0*/  SHF.L.U32 R140, R148, 0x10, RZ ;  /* 0x00000010948c7819 */ /* 0x000fe200000006ff */
[----:B------:R-:W-:Y:S01]  /*7ef0*/  NOP ;  /* 0x0000000000007918 */ /* 0x000fe20000000000 */
[----:B------:R-:W-:Y:S01]  /*7f00*/  LOP3.LUT R147, R151, 0xffff0000, RZ, 0xc0, !PT ;  /* 0xffff000097937812 */ /* 0x000fe200078ec0ff */
[----:B------:R-:W-:Y:S01]  /*7f10*/  FFMA R3, R137, R130, R3 ;  /* 0x0000008289037223 */ /* 0x000fe20000000003 */
[----:B------:R-:W-:Y:S01]  /*7f20*/  SHF.L.U32 R156, R160, 0x10, RZ ;  /* 0x00000010a09c7819 */ /* 0x000fe200000006ff */
[C---:B------:R-:W-:Y:S01]  /*7f30*/  FMUL R12, R136.reuse, R131 ;  /* 0x00000083880c7220 */ /* 0x040fe20000400000 */
[----:B------:R-:W-:Y:S01]  /*7f40*/  LOP3.LUT R131, R141, 0xffff0000, RZ, 0xc0, !PT ;  /* 0xffff00008d837812 */ /* 0x000fe200078ec0ff */
[----:B------:R-:W-:Y:S01]  /*7f50*/  FMUL R13, R136, R132 ;  /* 0x00000084880d7220 */ /* 0x000fe20000400000 */
[----:B------:R-:W-:Y:S01]  /*7f60*/  SHF.L.U32 R132, R142, 0x10, RZ ;  /* 0x000000108e847819 */ /* 0x000fe200000006ff */
[----:B------:R-:W-:Y:S01]  /*7f70*/  FMUL R14, R136, R133 ;  /* 0x00000085880e7220 */ /* 0x000fe20000400000 */
[----:B------:R-:W-:Y:S01]  /*7f80*/  LOP3.LUT R133, R142, 0xffff0000, RZ, 0xc0, !PT ;  /* 0xffff00008e857812 */ /* 0x000fe200078ec0ff */
[C---:B------:R-:W-:Y:S01]  /*7f90*/  FFMA R12, R137.reuse, R131, R12 ;  /* 0x00000083890c7223 */ /* 0x040fe2000000000c */
[----:B------:R-:W-:Y:S01]  /*7fa0*/  LOP3.LUT R141, R148, 0xffff0000, RZ, 0xc0, !PT ;  /* 0xffff0000948d7812 */ /* 0x000fe200078ec0ff */
[----:B------:R-:W-:Y:S01]  /*7fb0*/  FFMA R13, R137, R132, R13 ;  /* 0x00000084890d7223 */ /* 0x000fe2000000000d */
[----:B------:R-:W-:Y:S01]  /*7fc0*/  SHF.L.U32 R142, R149, 0x10, RZ ;  /* 0x00000010958e7819 */ /* 0x000fe200000006ff */
[----:B------:R-:W-:Y:S01]  /*7fd0*/  FFMA R14, R137, R133, R14 ;  /* 0x00000085890e7223 */ /* 0x000fe2000000000e */
[----:B------:R-:W-:Y:S01]  /*7fe0*/  SHF.L.U32 R148, R152, 0x10, RZ ;  /* 0x0000001098947819 */ /* 0x000fe200000006ff */
[C---:B------:R-:W-:Y:S01]  /*7ff0*/  FMUL R15, R136.reuse, R134 ;  /* 0x00000086880f7220 */ /* 0x040fe20000400000 */
[C---:B------:R-:W-:Y:S01]  /*8000*/  SHF.L.U32 R134, R143.reuse, 0x10, RZ ;  /* 0x000000108f867819 */ /* 0x040fe200000006ff */
[C---:B------:R-:W-:Y:S01]  /*8010*/  FMUL R17, R136.reuse, R135 ;  /* 0x0000008788117220 */ /* 0x040fe20000400000 */
[----:B------:R-:W-:Y:S01]  /*8020*/  LOP3.LUT R135, R143, 0xffff0000, RZ, 0xc0, !PT ;  /* 0xffff00008f877812 */ /* 0x000fe200078ec0ff */
[----:B------:R-:W-:Y:S01]  /*8030*/  FMUL R20, R136, R122 ;  /* 0x0000007a88147220 */ /* 0x000fe20000400000 */
[----:B------:R-:W-:Y:S01]  /*8040*/  SHF.L.U32 R122, R144, 0x10, RZ ;  /* 0x00000010907a7819 */ /* 0x000fe200000006ff */
[----:B------:R-:W-:Y:S01]  /*8050*/  FFMA R15, R137, R134, R15 ;  /* 0x00000086890f7223 */ /* 0x000fe2000000000f */
[----:B------:R-:W-:Y:S01]  /*8060*/  LOP3.LUT R143, R149, 0xffff0000, RZ, 0xc0, !PT ;  /* 0xffff0000958f7812 */ /* 0x000fe200078ec0ff */
[----:B------:R-:W-:Y:S01]  /*8070*/  FFMA R17, R137, R135, R17 ;  /* 0x0000008789117223 */ /* 0x000fe20000000011 */
[----:B------:R-:W-:Y:S01]  /*8080*/  LOP3.LUT R149, R152, 0xffff0000, RZ, 0xc0, !PT ;  /* 0xffff000098957812 */ /* 0x000fe200078ec0ff */
[----:B------:R-:W-:Y:S01]  /*8090*/  FMUL R21, R136, R123 ;  /* 0x0000007b88157220 */ /* 0x000fe20000400000 */
[----:B------:R-:W-:Y:S01]  /*80a0*/  LOP3.LUT R123, R144, 0xffff0000, RZ, 0xc0, !PT ;  /* 0xffff0000907b7812 */ /* 0x000fe200078ec0ff */
[----:B------:R-:W-:Y:S01]  /*80b0*/  FMUL R18, R136, R120 ;  /* 0x0000007888127220 */ /* 0x000fe20000400000 */
[----:B------:R-:W-:Y:S01]  /*80c0*/  SHF.L.U32 R144, R150, 0x10, RZ ;  /* 0x0000001096907819 */ /* 0x000fe200000006ff */
[----:B------:R-:W-:Y:S01]  /*80d0*/  FMUL R22, R136, R124 ;  /* 0x0000007c88167220 */ /* 0x000fe20000400000 */
[----:B------:R-:W-:Y:S01]  /*80e0*/  SHF.L.U32 R124, R145, 0x10, RZ ;  /* 0x00000010917c7819 */ /* 0x000fe200000006ff */
[----:B------:R-:W-:Y:S01]  /*80f0*/  FFMA R18, R137, R122, R18 ;  /* 0x0000007a89127223 */ /* 0x000fe20000000012 */
[----:B------:R-:W-:Y:S01]  /*8100*/  SHF.L.U32 R152, R154, 0x10, RZ ;  /* 0x000000109a987819 */ /* 0x000fe200000006ff */
[----:B------:R-:W-:Y:S01]  /*8110*/  FMUL R19, R136, R121 ;  /* 0x0000007988137220 */ /* 0x000fe20000400000 */
[----:B------:R-:W-:Y:S01]  /*8120*/  LOP3.LUT R157, R160, 0xffff0000, RZ, 0xc0, !PT ;  /* 0xffff0000a09d7812 */ /* 0x000fe200078ec0ff */
        /* <DEDUP_REMOVED lines=8> */
[----:B------:R-:W-:Y:S01]  /*81b0*/  FMUL R120, R136, R126 ;  /* 0x0000007e88787220 */ /* 0x000fe20000400000 */
[----:B------:R-:W-:Y:S01]  /*81c0*/  SHF.L.U32 R126, R146, 0x10, RZ ;  /* 0x00000010927e7819 */ /* 0x000fe200000006ff */
[----:B------:R-:W-:Y:S01]  /*81d0*/  FMUL R121, R136, R127 ;  /* 0x0000007f88797220 */ /* 0x000fe20000400000 */
[----:B------:R-:W-:Y:S01]  /*81e0*/  LOP3.LUT R127, R146, 0xffff0000, RZ, 0xc0, !PT ;  /* 0xffff0000927f7812 */ /* 0x000fe200078ec0ff */
[----:B------:R-:W-:Y:S01]  /*81f0*/  FMUL R112, R136, R112 ;  /* 0x0000007088707220 */ /* 0x000fe20000400000 */
[----:B------:R-:W-:Y:S01]  /*8200*/  SHF.L.U32 R146, R151, 0x10, RZ ;  /* 0x0000001097927819 */ /* 0x000fe200000006ff */
[----:B------:R-:W-:Y:S01]  /*8210*/  FFMA R22, R137, R126, R22 ;  /* 0x0000007e89167223 */ /* 0x000fe20000000016 */
[----:B------:R-:W-:Y:S01]  /*8220*/  LOP3.LUT R151, R153, 0xffff0000, RZ, 0xc0, !PT ;  /* 0xffff000099977812 */ /* 0x000fe200078ec0ff */
[C---:B------:R-:W-:Y:S01]  /*8230*/  FFMA R23, R137.reuse, R127, R23 ;  /* 0x0000007f89177223 */ /* 0x040fe20000000017 */
[----:B------:R-:W-:Y:S01]  /*8240*/  LOP3.LUT R153, R154, 0xffff0000, RZ, 0xc0, !PT ;  /* 0xffff00009a997812 */ /* 0x000fe200078ec0ff */
[----:B------:R-:W-:Y:S01]  /*8250*/  FFMA R120, R137, R138, R120 ;  /* 0x0000008a89787223 */ /* 0x000fe20000000078 */
[----:B------:R-:W-:Y:S01]  /*8260*/  SHF.L.U32 R154, R155, 0x10, RZ ;  /* 0x000000109b9a7819 */ /* 0x000fe200000006ff */
[----:B------:R-:W-:Y:S01]  /*8270*/  FFMA R121, R137, R139, R121 ;  /* 0x0000008b89797223 */ /* 0x000fe20000000079 */
[----:B------:R-:W-:Y:S01]  /*8280*/  LOP3.LUT R155, R155, 0xffff0000, RZ, 0xc0, !PT ;  /* 0xffff00009b9b7812 */ /* 0x000fe200078ec0ff */
[----:B------:R-:W-:Y:S01]  /*8290*/  FFMA R112, R137, R140, R112 ;  /* 0x0000008c89707223 */ /* 0x000fe20000000070 */
[----:B------:R-:W-:Y:S01]  /*82a0*/  LOP3.LUT R159, R161, 0xffff0000, RZ, 0xc0, !PT ;  /* 0xffff0000a19f7812 */ /* 0x000fe200078ec0ff */
[----:B------:R-:W-:Y:S01]  /*82b0*/  FMUL R113, R136, R113 ;  /* 0x0000007188717220 */ /* 0x000fe20000400000 */
[----:B------:R-:W-:Y:S01]  /*82c0*/  SHF.L.U32 R160, R162, 0x10, RZ ;  /* 0x00000010a2a07819 */ /* 0x000fe200000006ff */
[----:B------:R-:W-:Y:S01]  /*82d0*/  FMUL R114, R136, R114 ;  /* 0x0000007288727220 */ /* 0x000fe20000400000 */
[----:B------:R-:W-:Y:S01]  /*82e0*/  LOP3.LUT R161, R162, 0xffff0000, RZ, 0xc0, !PT ;  /* 0xffff0000a2a17812 */ /* 0x000fe200078ec0ff */
[----:B------:R-:W-:Y:S01]  /*82f0*/  FFMA R113, R137, R141, R113 ;  /* 0x0000008d89717223 */ /* 0x000fe20000000071 */
[----:B------:R-:W-:Y:S01]  /*8300*/  SHF.L.U32 R162, R163, 0x10, RZ ;  /* 0x00000010a3a27819 */ /* 0x000fe200000006ff */
        /* <DEDUP_REMOVED lines=13> */
[----:B------:R-:W-:Y:S01]  /*83e0*/  SHF.L.U32 R236, R237, 0x3, RZ ;  /* 0x00000003edec7819 */ /* 0x000fe200000006ff */
[C---:B------:R-:W-:Y:S01]  /*83f0*/  FFMA R117, R137.reuse, R145, R117 ;  /* 0x0000009189757223 */ /* 0x040fe20000000075 */
[----:B------:R-:W-:Y:S01]  /*8400*/  LOP3.LUT R169, R170, 0xffff0000, RZ, 0xc0, !PT ;  /* 0xffff0000aaa97812 */ /* 0x000fe200078ec0ff */
[----:B------:R-:W-:Y:S01]  /*8410*/  FFMA R118, R137, R146, R118 ;  /* 0x0000009289767223 */ /* 0x000fe20000000076 */
[C---:B------:R-:W-:Y:S01]  /*8420*/  SHF.L.U32 R170, R171.reuse, 0x10, RZ ;  /* 0x00000010abaa7819 */ /* 0x040fe200000006ff */
[C---:B------:R-:W-:Y:S01]  /*8430*/  FMUL R119, R136.reuse, R119 ;  /* 0x0000007788777220 */ /* 0x040fe20000400000 */
[----:B------:R-:W-:Y:S01]  /*8440*/  LOP3.LUT R171, R171, 0xffff0000, RZ, 0xc0, !PT ;  /* 0xffff0000abab7812 */ /* 0x000fe200078ec0ff */
[----:B------:R-:W-:Y:S01]  /*8450*/  FMUL R104, R136, R104 ;  /* 0x0000006888687220 */ /* 0x000fe20000400000 */
[----:B------:R-:W-:Y:S01]  /*8460*/  SHF.L.U32 R245, R237, 0x4, RZ ;  /* 0x00000004edf57819 */ /* 0x000fe200000006ff */
[C---:B------:R-:W-:Y:S01]  /*8470*/  FFMA R119, R137.reuse, R147, R119 ;  /* 0x0000009389777223 */ /* 0x040fe20000000077 */
[----:B------:R-:W-:Y:S01]  /*8480*/  SHF.L.U32 R172, R176, 0x10, RZ ;  /* 0x00000010b0ac7819 */ /* 0x000fe200000006ff */
[----:B------:R-:W-:Y:S01]  /*8490*/  FFMA R104, R137, R148, R104 ;  /* 0x0000009489687223 */ /* 0x000fe20000000068 */
[----:B------:R-:W-:Y:S01]  /*84a0*/  LOP3.LUT R236, R236, 0x300, RZ, 0xc0, !PT ;  /* 0x00000300ecec7812 */ /* 0x000fe200078ec0ff */
[----:B------:R-:W-:Y:S01]  /*84b0*/  FMUL R105, R136, R105 ;  /* 0x0000006988697220 */ /* 0x000fe20000400000 */
[----:B------:R-:W-:Y:S01]  /*84c0*/  LOP3.LUT R173, R176, 0xffff0000, RZ, 0xc0, !PT ;  /* 0xffff0000b0ad7812 */ /* 0x000fe200078ec0ff */
[C---:B------:R-:W-:Y:S01]  /*84d0*/  FMUL R106, R136.reuse, R106 ;  /* 0x0000006a886a7220 */ /* 0x040fe20000400000 */
[----:B------:R-:W-:Y:S01]  /*84e0*/  R2UR UR5, R249 ;  /* 0x00000000f90572ca */ /* 0x000fe200000e0000 */
[----:B------:R-:W-:Y:S01]  /*84f0*/  FFMA R105, R137, R149, R105 ;  /* 0x0000009589697223 */ /* 0x000fe20000000069 */
[----:B------:R-:W-:Y:S01]  /*8500*/  SHF.L.U32 R174, R177, 0x10, RZ ;  /* 0x00000010b1ae7819 */ /* 0x000fe200000006ff */
[----:B------:R-:W-:Y:S01]  /*8510*/  FFMA R106, R137, R150, R106 ;  /* 0x00000096896a7223 */ /* 0x000fe2000000006a */
[----:B------:R-:W-:Y:S01]  /*8520*/  LOP3.LUT R175, R177, 0xffff0000, RZ, 0xc0, !PT ;  /* 0xffff0000b1af7812 */ /* 0x000fe200078ec0ff */
[C---:B------:R-:W-:Y:S01]  /*8530*/  FMUL R107, R136.reuse, R107 ;  /* 0x0000006b886b7220 */ /* 0x040fe20000400000 */
[----:B------:R-:W-:Y:S01]  /*8540*/  SHF.R.U32.HI R238, RZ, 0x1, R237 ;  /* 0x00000001ffee7819 */ /* 0x000fe200000116ed */
[----:B------:R-:W-:Y:S01]  /*8550*/  FMUL R108, R136, R108 ;  /* 0x0000006c886c7220 */ /* 0x000fe20000400000 */
[----:B------:R-:W-:Y:S01]  /*8560*/  LOP3.LUT R244, R245, 0x40, RZ, 0xc0, !PT ;  /* 0x00000040f5f47812 */ /* 0x000fe200078ec0ff */
[C---:B------:R-:W-:Y:S01]  /*8570*/  FFMA R107, R137.reuse, R151, R107 ;  /* 0x00000097896b7223 */ /* 0x040fe2000000006b */
[----:B------:R-:W-:Y:S01]  /*8580*/  SHF.L.U32 R176, R178, 0x10, RZ ;  /* 0x00000010b2b07819 */ /* 0x000fe200000006ff */
[----:B------:R-:W-:Y:S01]  /*8590*/  FFMA R108, R137, R152, R108 ;  /* 0x00000098896c7223 */ /* 0x000fe2000000006c */
[----:B------:R-:W-:Y:S01]  /*85a0*/  LOP3.LUT R236, R236, 0x30, R245, 0xf8, !PT ;  /* 0x00000030ecec7812 */ /* 0x000fe200078ef8f5 */
[----:B------:R-:W-:Y:S01]  /*85b0*/  FMUL R109, R136, R109 ;  /* 0x0000006d886d7220 */ /* 0x000fe20000400000 */
[----:B------:R-:W-:Y:S01]  /*85c0*/  LOP3.LUT R177, R178, 0xffff0000, RZ, 0xc0, !PT ;  /* 0xffff0000b2b17812 */ /* 0x000fe200078ec0ff */
[----:B------:R-:W-:Y:S01]  /*85d0*/  FMUL R110, R136, R110 ;  /* 0x0000006e886e7220 */ /* 0x000fe20000400000 */
[----:B------:R-:W-:Y:S01]  /*85e0*/  SHF.L.U32 R178, R179, 0x10, RZ ;  /* 0x00000010b3b27819 */ /* 0x000fe200000006ff */
[----:B------:R-:W-:Y:S01]  /*85f0*/  FFMA R109, R137, R153, R109 ;  /* 0x00000099896d7223 */ /* 0x000fe2000000006d */
[----:B------:R-:W-:Y:S01]  /*8600*/  LOP3.LUT R179, R179, 0xffff0000, RZ, 0xc0, !PT ;  /* 0xffff0000b3b37812 */ /* 0x000fe200078ec0ff */
[----:B------:R-:W-:Y:S01]  /*8610*/  FFMA R110, R137, R154, R110 ;  /* 0x0000009a896e7223 */ /* 0x000fe2000000006e */
[----:B------:R-:W-:Y:S01]  /*8620*/  LOP3.LUT R244, R244, 0x8, R238, 0xf8, !PT ;  /* 0x00000008f4f47812 */ /* 0x000fe200078ef8ee */
[C---:B------:R-:W-:Y:S01]  /*8630*/  FMUL R111, R136.reuse, R111 ;  /* 0x0000006f886f7220 */ /* 0x040fe20000400000 */
[----:B------:R-:W-:Y:S01]  /*8640*/  SHF.L.U32 R246, R237, 0x1, RZ ;  /* 0x00000001edf67819 */ /* 0x000fe200000006ff */
[----:B------:R-:W-:Y:S01]  /*8650*/  FMUL R96, R136, R96 ;  /* 0x0000006088607220 */ /* 0x000fe20000400000 */
[----:B------:R-:W-:Y:S01]  /*8660*/  SHF.L.U32 R180, R184, 0x10, RZ ;  /* 0x00000010b8b47819 */ /* 0x000fe200000006ff */
[C---:B------:R-:W-:Y:S01]  /*8670*/  FFMA R111, R137.reuse, R155, R111 ;  /* 0x0000009b896f7223 */ /* 0x040fe2000000006f */
[----:B------:R-:W-:Y:S01]  /*8680*/  LOP3.LUT R245, R236, 0x80, R245, 0xf8, !PT ;  /* 0x00000080ecf57812 */ /* 0x000fe200078ef8f5 */
[C---:B------:R-:W-:Y:S01]  /*8690*/  FFMA R96, R137.reuse, R156, R96 ;  /* 0x0000009c89607223 */ /* 0x040fe20000000060 */
        /* <DEDUP_REMOVED lines=9> */
[C---:B------:R-:W-:Y:S01]  /*8730*/  FMUL R99, R136.reuse, R99 ;  /* 0x0000006388637220 */ /* 0x040fe20000400000 */
[----:B------:R-:W-:Y:S01]  /*8740*/  SHF.L.U32 R182, R185, 0x10, RZ ;  /* 0x00000010b9b67819 */ /* 0x000fe200000006ff */
[C---:B------:R-:W-:Y:S01]  /*8750*/  FMUL R100, R136.reuse, R100 ;  /* 0x0000006488647220 */ /* 0x040fe20000400000 */
[----:B------:R-:W-:Y:S01]  /*8760*/  SHF.L.U32 R240, R243, 0x10, RZ ;  /* 0x00000010f3f07819 */ /* 0x000fe200000006ff */
[----:B------:R-:W-:Y:S01]  /*8770*/  FFMA R99, R137, R159, R99 ;  /* 0x0000009f89637223 */ /* 0x000fe20000000063 */
[----:B------:R-:W-:Y:S01]  /*8780*/  LOP3.LUT R241, R243, 0xffff0000, RZ, 0xc0, !PT ;  /* 0xffff0000f3f17812 */ /* 0x000fe200078ec0ff */
[----:B------:R-:W-:Y:S01]  /*8790*/  FFMA R100, R137, R160, R100 ;  /* 0x000000a089647223 */ /* 0x000fe20000000064 */
[----:B------:R-:W-:Y:S01]  /*87a0*/  LOP3.LUT R183, R185, 0xffff0000, RZ, 0xc0, !PT ;  /* 0xffff0000b9b77812 */ /* 0x000fe200078ec0ff */
[----:B------:R-:W-:Y:S01]  /*87b0*/  FMUL R101, R136, R101 ;  /* 0x0000006588657220 */ /* 0x000fe20000400000 */
[----:B------:R-:W-:Y:S01]  /*87c0*/  LOP3.LUT R243, R244, 0x8, R246, 0x78, !PT ;  /* 0x00000008f4f37812 */ /* 0x000fe200078e78f6 */
[----:B------:R-:W-:Y:S01]  /*87d0*/  FMUL R102, R136, R102 ;  /* 0x0000006688667220 */ /* 0x000fe20000400000 */
[C---:B------:R-:W-:Y:S01]  /*87e0*/  SHF.L.U32 R184, R186.reuse, 0x10, RZ ;  /* 0x00000010bab87819 */ /* 0x040fe200000006ff */
[C---:B------:R-:W-:Y:S01]  /*87f0*/  FFMA R101, R137.reuse, R161, R101 ;  /* 0x000000a189657223 */ /* 0x040fe20000000065 */
[----:B------:R-:W-:Y:S01]  /*8800*/  LOP3.LUT R185, R186, 0xffff0000, RZ, 0xc0, !PT ;  /* 0xffff0000bab97812 */ /* 0x000fe200078ec0ff */
[----:B------:R-:W-:Y:S01]  /*8810*/  FFMA R102, R137, R162, R102 ;  /* 0x000000a289667223 */ /* 0x000fe20000000066 */
[----:B------:R-:W-:Y:S01]  /*8820*/  SHF.L.U32 R186, R187, 0x10, RZ ;  /* 0x00000010bbba7819 */ /* 0x000fe200000006ff */
[----:B------:R-:W-:Y:S01]  /*8830*/  FMUL R103, R136, R103 ;  /* 0x0000006788677220 */ /* 0x000fe20000400000 */
[----:B------:R-:W-:Y:S01]  /*8840*/  SHF.L.U32 R238, R242, 0x10, RZ ;  /* 0x00000010f2ee7819 */ /* 0x000fe200000006ff */
[----:B------:R-:W-:Y:S01]  /*8850*/  FMUL R88, R136, R88 ;  /* 0x0000005888587220 */ /* 0x000fe20000400000 */
[----:B------:R-:W-:Y:S01]  /*8860*/  LOP3.LUT R239, R242, 0xffff0000, RZ, 0xc0, !PT ;  /* 0xffff0000f2ef7812 */ /* 0x000fe200078ec0ff */
[----:B------:R-:W-:Y:S01]  /*8870*/  FFMA R103, R137, R163, R103 ;  /* 0x000000a389677223 */ /* 0x000fe20000000067 */
[----:B------:R-:W-:Y:S01]  /*8880*/  LOP3.LUT R187, R187, 0xffff0000, RZ, 0xc0, !PT ;  /* 0xffff0000bbbb7812 */ /* 0x000fe200078ec0ff */
[----:B------:R-:W-:Y:S01]  /*8890*/  FFMA R88, R137, R164, R88 ;  /* 0x000000a489587223 */ /* 0x000fe20000000058 */
[----:B------:R-:W-:Y:S01]  /*88a0*/  LOP3.LUT R243, R245, R243, RZ, 0xfc, !PT ;  /* 0x000000f3f5f37212 */ /* 0x000fe200078efcff */
[C---:B------:R-:W-:Y:S01]  /*88b0*/  FMUL R89, R136.reuse, R89 ;  /* 0x0000005988597220 */ /* 0x040fe20000400000 */
[----:B------:R-:W-:Y:S01]  /*88c0*/  MOV R242, UR5 ;  /* 0x0000000500f27c02 */ /* 0x000fe20008000f00 */
[----:B------:R-:W-:Y:S01]  /*88d0*/  FMUL R90, R136, R90 ;  /* 0x0000005a885a7220 */ /* 0x000fe20000400000 */
[C---:B------:R-:W-:Y:S01]  /*88e0*/  SHF.L.U32 R188, R192.reuse, 0x10, RZ ;  /* 0x00000010c0bc7819 */ /* 0x040fe200000006ff */
[C---:B------:R-:W-:Y:S01]  /*88f0*/  FFMA R89, R137.reuse, R165, R89 ;  /* 0x000000a589597223 */ /* 0x040fe20000000059 */
[----:B------:R-:W-:Y:S01]  /*8900*/  LOP3.LUT R189, R192, 0xffff0000, RZ, 0xc0, !PT ;  /* 0xffff0000c0bd7812 */ /* 0x000fe200078ec0ff */
[----:B------:R-:W-:Y:S01]  /*8910*/  FFMA R90, R137, R166, R90 ;  /* 0x000000a6895a7223 */ /* 0x000fe2000000005a */
[C---:B------:R-:W-:Y:S01]  /*8920*/  SHF.L.U32 R190, R193.reuse, 0x10, RZ ;  /* 0x00000010c1be7819 */ /* 0x040fe200000006ff */
[----:B------:R-:W-:Y:S01]  /*8930*/  IMAD R243, R242, 0x3c00, R243 ;  /* 0x00003c00f2f37824 */ /* 0x000fe200078e02f3 */
        /* <DEDUP_REMOVED lines=12> */
[----:B------:R-:W-:Y:S01]  /*8a00*/  F2FP.BF16.F32.PACK_AB R244, R2, R0 ;  /* 0x0000000002f4723e */ /* 0x000fe200000010ff */
[C---:B------:R-:W-:Y:S01]  /*8a10*/  FFMA R93, R137.reuse, R169, R93 ;  /* 0x000000a9895d7223 */ /* 0x040fe2000000005d */
[----:B------:R-:W-:Y:S01]  /*8a20*/  LOP3.LUT R197, R200, 0xffff0000, RZ, 0xc0, !PT ;  /* 0xffff0000c8c57812 */ /* 0x000fe200078ec0ff */
[----:B------:R-:W-:Y:S01]  /*8a30*/  FFMA R94, R137, R170, R94 ;  /* 0x000000aa895e7223 */ /* 0x000fe2000000005e */
[----:B------:R-:W-:Y:S01]  /*8a40*/  F2FP.BF16.F32.PACK_AB R245, R12, R3 ;  /* 0x000000030cf5723e */ /* 0x000fe200000010ff */
[----:B------:R-:W-:Y:S01]  /*8a50*/  FMUL R95, R136, R95 ;  /* 0x0000005f885f7220 */ /* 0x000fe20000400000 */
[----:B------:R-:W-:Y:S01]  /*8a60*/  F2FP.BF16.F32.PACK_AB R246, R14, R13 ;  /* 0x0000000d0ef6723e */ /* 0x000fe200000010ff */
[C---:B------:R-:W-:Y:S01]  /*8a70*/  FMUL R80, R136.reuse, R80 ;  /* 0x0000005088507220 */ /* 0x040fe20000400000 */
[----:B------:R-:W-:Y:S01]  /*8a80*/  F2FP.BF16.F32.PACK_AB R247, R17, R15 ;  /* 0x0000000f11f7723e */ /* 0x000fe200000010ff */
        /* <DEDUP_REMOVED lines=9> */
[----:B------:R-:W-:Y:S01]  /*8b20*/  F2FP.BF16.F32.PACK_AB R12, R19, R18 ;  /* 0x00000012130c723e */ /* 0x000fe200000010ff */
[----:B------:R-:W-:Y:S01]  /*8b30*/  FFMA R82, R137, R174, R82 ;  /* 0x000000ae89527223 */ /* 0x000fe20000000052 */
[----:B------:R-:W-:Y:S01]  /*8b40*/  F2FP.BF16.F32.PACK_AB R13, R21, R20 ;  /* 0x00000014150d723e */ /* 0x000fe200000010ff */
[C---:B------:R-:W-:Y:S01]  /*8b50*/  FMUL R83, R136.reuse, R83 ;  /* 0x0000005388537220 */ /* 0x040fe20000400000 */
[----:B------:R-:W-:Y:S01]  /*8b60*/  F2FP.BF16.F32.PACK_AB R14, R23, R22 ;  /* 0x00000016170e723e */ /* 0x000fe200000010ff */
[C---:B------:R-:W-:Y:S01]  /*8b70*/  FMUL R84, R136.reuse, R84 ;  /* 0x0000005488547220 */ /* 0x040fe20000400000 */
[----:B------:R-:W-:Y:S01]  /*8b80*/  F2FP.BF16.F32.PACK_AB R15, R121, R120 ;  /* 0x00000078790f723e */ /* 0x000fe200000010ff */
[----:B------:R-:W-:Y:S01]  /*8b90*/  FFMA R83, R137, R175, R83 ;  /* 0x000000af89537223 */ /* 0x000fe20000000053 */
[----:B------:R-:W-:Y:S01]  /*8ba0*/  SHF.L.U32 R202, R203, 0x10, RZ ;  /* 0x00000010cbca7819 */ /* 0x000fe200000006ff */
[----:B------:R-:W-:Y:S01]  /*8bb0*/  FFMA R84, R137, R176, R84 ;  /* 0x000000b089547223 */ /* 0x000fe20000000054 */
[----:B------:R-:W-:Y:S01]  /*8bc0*/  LOP3.LUT R203, R203, 0xffff0000, RZ, 0xc0, !PT ;  /* 0xffff0000cbcb7812 */ /* 0x000fe200078ec0ff */
[C---:B------:R-:W-:Y:S01]  /*8bd0*/  FMUL R85, R136.reuse, R85 ;  /* 0x0000005588557220 */ /* 0x040fe20000400000 */
[----:B------:R-:W-:Y:S01]  /*8be0*/  F2FP.BF16.F32.PACK_AB R112, R113, R112 ;  /* 0x000000707170723e */ /* 0x000fe200000010ff */
[----:B------:R-:W-:Y:S01]  /*8bf0*/  FMUL R86, R136, R86 ;  /* 0x0000005688567220 */ /* 0x000fe20000400000 */
[C---:B------:R-:W-:Y:S01]  /*8c00*/  SHF.L.U32 R204, R208.reuse, 0x10, RZ ;  /* 0x00000010d0cc7819 */ /* 0x040fe200000006ff */
[----:B------:R-:W-:Y:S01]  /*8c10*/  FFMA R85, R137, R177, R85 ;  /* 0x000000b189557223 */ /* 0x000fe20000000055 */
[----:B------:R-:W-:Y:S01]  /*8c20*/  F2FP.BF16.F32.PACK_AB R113, R115, R114 ;  /* 0x000000727371723e */ /* 0x000fe200000010ff */
[----:B------:R-:W-:Y:S01]  /*8c30*/  FFMA R86, R137, R178, R86 ;  /* 0x000000b289567223 */ /* 0x000fe20000000056 */
[----:B------:R-:W-:Y:S01]  /*8c40*/  LOP3.LUT R205, R208, 0xffff0000, RZ, 0xc0, !PT ;  /* 0xffff0000d0cd7812 */ /* 0x000fe200078ec0ff */
        /* <DEDUP_REMOVED lines=34> */
[----:B------:R-:W-:Y:S01]  /*8e70*/  UMOV UR4, 0x400 ;  /* 0x0000040000047882 */ /* 0x000fe20000000000 */
[----:B------:R-:W-:Y:S01]  /*8e80*/  F2FP.BF16.F32.PACK_AB R99, R103, R102 ;  /* 0x000000666763723e */ /* 0x000fe200000010ff */
[----:B-1----:R-:W-:Y:S01]  /*8e90*/  ULEA UR4, UR77, UR4, 0x18 ;  /* 0x000000044d047291 */ /* 0x002fe2000f8ec0ff */
[----:B------:R-:W-:Y:S01]  /*8ea0*/  SHF.L.U32 R214, R217, 0x10, RZ ;  /* 0x00000010d9d67819 */ /* 0x000fe200000006ff */
[----:B------:R-:W-:Y:S01]  /*8eb0*/  FFMA R79, R137, R187, R79 ;  /* 0x000000bb894f7223 */ /* 0x000fe2000000004f */
[----:B------:R-:W-:Y:S01]  /*8ec0*/  LOP3.LUT R215, R217, 0xffff0000, RZ, 0xc0, !PT ;  /* 0xffff0000d9d77812 */ /* 0x000fe200078ec0ff */
[----:B------:R-:W-:Y:S01]  /*8ed0*/  ULEA UR4, UR43, UR4, 0x3 ;  /* 0x000000042b047291 */ /* 0x000fe2000f8e18ff */
[----:B------:R-:W-:Y:S01]  /*8ee0*/  F2FP.BF16.F32.PACK_AB R88, R89, R88 ;  /* 0x000000585958723e */ /* 0x000fe200000010ff */
[----:B------:R-:W-:Y:S01]  /*8ef0*/  FMUL R64, R136, R64 ;  /* 0x0000004088407220 */ /* 0x000fe20000400000 */
[C---:B------:R-:W-:Y:S01]  /*8f00*/  SHF.L.U32 R216, R218.reuse, 0x10, RZ ;  /* 0x00000010dad87819 */ /* 0x040fe200000006ff */
[----:B------:R-:W-:Y:S01]  /*8f10*/  UIADD3 UR4, UPT, UPT, UR4, 0xf0, URZ ;  /* 0x000000f004047890 */ /* 0x000fe2000fffe0ff */
[----:B------:R-:W-:Y:S01]  /*8f20*/  F2FP.BF16.F32.PACK_AB R89, R91, R90 ;  /* 0x0000005a5b59723e */ /* 0x000fe200000010ff */
[----:B------:R-:W-:Y:S01]  /*8f30*/  UMOV UR76, 0x400 ;  /* 0x00000400004c7882 */ /* 0x000fe20000000000 */
[----:B------:R-:W-:Y:S01]  /*8f40*/  LOP3.LUT R217, R218, 0xffff0000, RZ, 0xc0, !PT ;  /* 0xffff0000dad97812 */ /* 0x000fe200078ec0ff */
[C---:B------:R-:W-:Y:S01]  /*8f50*/  FMUL R65, R136.reuse, R65 ;  /* 0x0000004188417220 */ /* 0x040fe20000400000 */
[----:B------:R-:W-:Y:S01]  /*8f60*/  F2FP.BF16.F32.PACK_AB R90, R93, R92 ;  /* 0x0000005c5d5a723e */ /* 0x000fe200000010ff */
[----:B------:R-:W-:Y:S01]  /*8f70*/  ULEA UR76, UR77, UR76, 0x18 ;  /* 0x0000004c4d4c7291 */ /* 0x000fe2000f8ec0ff */
[----:B------:R-:W-:Y:S01]  /*8f80*/  F2FP.BF16.F32.PACK_AB R91, R95, R94 ;  /* 0x0000005e5f5b723e */ /* 0x000fe200000010ff */
[C---:B------:R-:W-:Y:S01]  /*8f90*/  FMUL R66, R136.reuse, R66 ;  /* 0x0000004288427220 */ /* 0x040fe20000400000 */
[C---:B------:R-:W-:Y:S01]  /*8fa0*/  SHF.L.U32 R218, R219.reuse, 0x10, RZ ;  /* 0x00000010dbda7819 */ /* 0x040fe200000006ff */
[C---:B------:R-:W-:Y:S01]  /*8fb0*/  FMUL R67, R136.reuse, R67 ;  /* 0x0000004388437220 */ /* 0x040fe20000400000 */
[----:B------:R-:W-:Y:S01]  /*8fc0*/  LOP3.LUT R219, R219, 0xffff0000, RZ, 0xc0, !PT ;  /* 0xffff0000dbdb7812 */ /* 0x000fe200078ec0ff */
[----:B------:R-:W-:Y:S01]  /*8fd0*/  UPRMT UR4, UR77, 0x654, UR4 ;  /* 0x000006544d047896 */ /* 0x000fe20008000004 */
[----:B------:R-:W-:Y:S01]  /*8fe0*/  LEA R0, R243, UR76, 0x1 ;  /* 0x0000004cf3007c11 */ /* 0x000fe2000f8e08ff */
[----:B------:R-:W-:Y:S01]  /*8ff0*/  FFMA R64, R137, R188, R64 ;  /* 0x000000bc89407223 */ /* 0x000fe20000000040 */
[----:B------:R-:W-:Y:S01]  /*9000*/  F2FP.BF16.F32.PACK_AB R80, R81, R80 ;  /* 0x000000505150723e */ /* 0x000fe200000010ff */
[----:B------:R-:W-:Y:S01]  /*9010*/  FFMA R65, R137, R189, R65 ;  /* 0x000000bd89417223 */ /* 0x000fe20000000041 */
[----:B------:R-:W-:Y:S01]  /*9020*/  F2FP.BF16.F32.PACK_AB R81, R83, R82 ;  /* 0x000000525351723e */ /* 0x000fe200000010ff */
[----:B------:R-:W-:Y:S01]  /*9030*/  FFMA R66, R137, R190, R66 ;  /* 0x000000be89427223 */ /* 0x000fe20000000042 */
[----:B------:R-:W-:Y:S01]  /*9040*/  F2FP.BF16.F32.PACK_AB R82, R85, R84 ;  /* 0x000000545552723e */ /* 0x000fe200000010ff */
[----:B------:R-:W-:Y:S01]  /*9050*/  FFMA R67, R137, R191, R67 ;  /* 0x000000bf89437223 */ /* 0x000fe20000000043 */
[----:B--2---:R-:W-:Y:S01]  /*9060*/  SYNCS.ARRIVE.TRANS64.RED.A1T0 RZ, [UR4], RZ ;  /* 0x000000ffffff79a7 */ /* 0x004fe20008100404 */
[----:B------:R1:W-:Y:S01]  /*9070*/  STSM.16.M88.4 [R0+0x200], R244 ;  /* 0x000200f400007844 */ /* 0x0003e20000000200 */
[----:B------:R-:W-:Y:S01]  /*9080*/  F2FP.BF16.F32.PACK_AB R83, R87, R86 ;  /* 0x000000565753723e */ /* 0x000fe200000010ff */
[C---:B------:R-:W-:Y:S01]  /*9090*/  FMUL R68, R136.reuse, R68 ;  /* 0x0000004488447220 */ /* 0x040fe20000400000 */
[----:B------:R-:W-:Y:S05]  /*90a0*/  F2FP.BF16.F32.PACK_AB R72, R73, R72 ;  /* 0x000000484948723e */ /* 0x000fea00000010ff */
[----:B------:R1:W-:Y:S01]  /*90b0*/  STSM.16.M88.4 [R0+0xa00], R12 ;  /* 0x000a000c00007844 */ /* 0x0003e20000000200 */
[----:B------:R-:W-:Y:S01]  /*90c0*/  F2FP.BF16.F32.PACK_AB R73, R75, R74 ;  /* 0x0000004a4b49723e */ /* 0x000fe200000010ff */
[----:B------:R-:W-:Y:S01]  /*90d0*/  FFMA R68, R137, R192, R68 ;  /* 0x000000c089447223 */ /* 0x000fe20000000044 */
[----:B------:R-:W-:Y:S05]  /*90e0*/  F2FP.BF16.F32.PACK_AB R74, R77, R76 ;  /* 0x0000004c4d4a723e */ /* 0x000fea00000010ff */
[----:B------:R1:W-:Y:S01]  /*90f0*/  STSM.16.M88.4 [R0+0x1200], R112 ;  /* 0x0012007000007844 */ /* 0x0003e20000000200 */
[----:B------:R-:W-:Y:S01]  /*9100*/  F2FP.BF16.F32.PACK_AB R75, R79, R78 ;  /* 0x0000004e4f4b723e */ /* 0x000fe200000010ff */
[C---:B------:R-:W-:Y:S01]  /*9110*/  FMUL R69, R136.reuse, R69 ;  /* 0x0000004588457220 */ /* 0x040fe20000400000 */
[----:B------:R-:W-:Y:S05]  /*9120*/  F2FP.BF16.F32.PACK_AB R64, R65, R64 ;  /* 0x000000404140723e */ /* 0x000fea00000010ff */
[----:B------:R1:W-:Y:S01]  /*9130*/  STSM.16.M88.4 [R0+0x1a00], R104 ;  /* 0x001a006800007844 */ /* 0x0003e20000000200 */
[----:B------:R-:W-:Y:S01]  /*9140*/  F2FP.BF16.F32.PACK_AB R65, R67, R66 ;  /* 0x000000424341723e */ /* 0x000fe200000010ff */
[----:B------:R-:W-:Y:S01]  /*9150*/  FFMA R69, R137, R193, R69 ;  /* 0x000000c189457223 */ /* 0x000fe20000000045 */
[C---:B------:R-:W-:Y:S05]  /*9160*/  FMUL R70, R136.reuse, R70 ;  /* 0x0000004688467220 */ /* 0x040fea0000400000 */
[----:B------:R1:W-:Y:S01]  /*9170*/  STSM.16.M88.4 [R0+0x2200], R96 ;  /* 0x0022006000007844 */ /* 0x0003e20000000200 */
[C---:B------:R-:W-:Y:S01]  /*9180*/  FMUL R71, R136.reuse, R71 ;  /* 0x0000004788477220 */ /* 0x040fe20000400000 */
[C---:B------:R-:W-:Y:S01]  /*9190*/  FMUL R56, R136.reuse, R56 ;  /* 0x0000003888387220 */ /* 0x040fe20000400000 */
[----:B------:R-:W-:Y:S05]  /*91a0*/  F2FP.BF16.F32.PACK_AB R66, R69, R68 ;  /* 0x000000444542723e */ /* 0x000fea00000010ff */
[----:B------:R1:W-:Y:S01]  /*91b0*/  STSM.16.M88.4 [R0+0x2a00], R88 ;  /* 0x002a005800007844 */ /* 0x0003e20000000200 */
[C---:B------:R-:W-:Y:S01]  /*91c0*/  FFMA R70, R137.reuse, R194, R70 ;  /* 0x000000c289467223 */ /* 0x040fe20000000046 */
[C---:B------:R-:W-:Y:S01]  /*91d0*/  FFMA R71, R137.reuse, R195, R71 ;  /* 0x000000c389477223 */ /* 0x040fe20000000047 */
[----:B------:R-:W-:Y:S05]  /*91e0*/  FFMA R56, R137, R196, R56 ;  /* 0x000000c489387223 */ /* 0x000fea0000000038 */
[----:B------:R1:W-:Y:S01]  /*91f0*/  STSM.16.M88.4 [R0+0x3200], R80 ;  /* 0x0032005000007844 */ /* 0x0003e20000000200 */
[C---:B------:R-:W-:Y:S01]  /*9200*/  FMUL R57, R136.reuse, R57 ;  /* 0x0000003988397220 */ /* 0x040fe20000400000 */
[C---:B------:R-:W-:Y:S01]  /*9210*/  FMUL R58, R136.reuse, R58 ;  /* 0x0000003a883a7220 */ /* 0x040fe20000400000 */
[----:B------:R-:W-:Y:S05]  /*9220*/  F2FP.BF16.F32.PACK_AB R67, R71, R70 ;  /* 0x000000464743723e */ /* 0x000fea00000010ff */
[----:B------:R1:W-:Y:S01]  /*9230*/  STSM.16.M88.4 [R0+0x3a00], R72 ;  /* 0x003a004800007844 */ /* 0x0003e20000000200 */
[C---:B------:R-:W-:Y:S01]  /*9240*/  FFMA R57, R137.reuse, R197, R57 ;  /* 0x000000c589397223 */ /* 0x040fe20000000039 */
[----:B------:R-:W-:Y:S01]  /*9250*/  FFMA R58, R137, R198, R58 ;  /* 0x000000c6893a7223 */ /* 0x000fe2000000003a */
[C---:B------:R-:W-:Y:S05]  /*9260*/  FMUL R59, R136.reuse, R59 ;  /* 0x0000003b883b7220 */ /* 0x040fea0000400000 */
[----:B------:R1:W-:Y:S01]  /*9270*/  STSM.16.M88.4 [R0+0x4200], R64 ;  /* 0x0042004000007844 */ /* 0x0003e20000000200 */
[C---:B------:R-:W-:Y:S01]  /*9280*/  FMUL R60, R136.reuse, R60 ;  /* 0x0000003c883c7220 */ /* 0x040fe20000400000 */
[----:B------:R-:W-:Y:S01]  /*9290*/  F2FP.BF16.F32.PACK_AB R56, R57, R56 ;  /* 0x000000383938723e */ /* 0x000fe200000010ff */
[C---:B------:R-:W-:Y:S01]  /*92a0*/  FFMA R59, R137.reuse, R199, R59 ;  /* 0x000000c7893b7223 */ /* 0x040fe2000000003b */
[C---:B------:R-:W-:Y:S01]  /*92b0*/  FMUL R61, R136.reuse, R61 ;  /* 0x0000003d883d7220 */ /* 0x040fe20000400000 */
[----:B------:R-:W-:Y:S01]  /*92c0*/  FFMA R60, R137, R200, R60 ;  /* 0x000000c8893c7223 */ /* 0x000fe2000000003c */
[C---:B------:R-:W-:Y:S01]  /*92d0*/  FMUL R62, R136.reuse, R62 ;  /* 0x0000003e883e7220 */ /* 0x040fe20000400000 */
[C---:B------:R-:W-:Y:S01]  /*92e0*/  FMUL R63, R136.reuse, R63 ;  /* 0x0000003f883f7220 */ /* 0x040fe20000400000 */
[----:B------:R-:W-:Y:S01]  /*92f0*/  F2FP.BF16.F32.PACK_AB R57, R59, R58 ;  /* 0x0000003a3b39723e */ /* 0x000fe200000010ff */
[C---:B------:R-:W-:Y:S01]  /*9300*/  FFMA R61, R137.reuse, R201, R61 ;  /* 0x000000c9893d7223 */ /* 0x040fe2000000003d */
[C---:B------:R-:W-:Y:S01]  /*9310*/  FFMA R62, R137.reuse, R202, R62 ;  /* 0x000000ca893e7223 */ /* 0x040fe2000000003e */
[----:B------:R-:W-:Y:S01]  /*9320*/  FFMA R63, R137, R203, R63 ;  /* 0x000000cb893f7223 */ /* 0x000fe2000000003f */
[C---:B------:R-:W-:Y:S01]  /*9330*/  FMUL R48, R136.reuse, R48 ;  /* 0x0000003088307220 */ /* 0x040fe20000400000 */
[C---:B------:R-:W-:Y:S01]  /*9340*/  FMUL R49, R136.reuse, R49 ;  /* 0x0000003188317220 */ /* 0x040fe20000400000 */
[----:B------:R-:W-:Y:S01]  /*9350*/  F2FP.BF16.F32.PACK_AB R58, R61, R60 ;  /* 0x0000003c3d3a723e */ /* 0x000fe200000010ff */
[C---:B------:R-:W-:Y:S01]  /*9360*/  FMUL R50, R136.reuse, R50 ;  /* 0x0000003288327220 */ /* 0x040fe20000400000 */
[----:B------:R-:W-:Y:S01]  /*9370*/  F2FP.BF16.F32.PACK_AB R59, R63, R62 ;  /* 0x0000003e3f3b723e */ /* 0x000fe200000010ff */
[C---:B------:R-:W-:Y:S01]  /*9380*/  FFMA R48, R137.reuse, R204, R48 ;  /* 0x000000cc89307223 */ /* 0x040fe20000000030 */
[C---:B------:R-:W-:Y:S01]  /*9390*/  FFMA R49, R137.reuse, R205, R49 ;  /* 0x000000cd89317223 */ /* 0x040fe20000000031 */
[----:B------:R-:W-:Y:S01]  /*93a0*/  FFMA R50, R137, R206, R50 ;  /* 0x000000ce89327223 */ /* 0x000fe20000000032 */
[----:B------:R-:W-:Y:S01]  /*93b0*/  FMUL R51, R136, R51 ;  /* 0x0000003388337220 */ /* 0x000fe20000400000 */
[----:B------:R-:W-:Y:S01]  /*93c0*/  SHF.L.U32 R220, R224, 0x10, RZ ;  /* 0x00000010e0dc7819 */ /* 0x000fe200000006ff */
[----:B------:R1:W-:Y:S01]  /*93d0*/  STSM.16.M88.4 [R0+0x4a00], R56 ;  /* 0x004a003800007844 */ /* 0x0003e20000000200 */
[----:B------:R-:W-:Y:S01]  /*93e0*/  F2FP.BF16.F32.PACK_AB R48, R49, R48 ;  /* 0x000000303130723e */ /* 0x000fe200000010ff */
[C---:B------:R-:W-:Y:S01]  /*93f0*/  FFMA R51, R137.reuse, R207, R51 ;  /* 0x000000cf89337223 */ /* 0x040fe20000000033 */
[C---:B------:R-:W-:Y:S01]  /*9400*/  FMUL R52, R136.reuse, R52 ;  /* 0x0000003488347220 */ /* 0x040fe20000400000 */
[C---:B------:R-:W-:Y:S01]  /*9410*/  FMUL R53, R136.reuse, R53 ;  /* 0x0000003588357220 */ /* 0x040fe20000400000 */
[----:B------:R-:W-:Y:S01]  /*9420*/  FMUL R54, R136, R54 ;  /* 0x0000003688367220 */ /* 0x000fe20000400000 */
[----:B------:R-:W-:Y:S01]  /*9430*/  LOP3.LUT R221, R224, 0xffff0000, RZ, 0xc0, !PT ;  /* 0xffff0000e0dd7812 */ /* 0x000fe200078ec0ff */
[----:B------:R-:W-:Y:S01]  /*9440*/  FFMA R52, R137, R208, R52 ;  /* 0x000000d089347223 */ /* 0x000fe20000000034 */
[----:B------:R-:W-:Y:S01]  /*9450*/  F2FP.BF16.F32.PACK_AB R49, R51, R50 ;  /* 0x000000323331723e */ /* 0x000fe200000010ff */
[C---:B------:R-:W-:Y:S01]  /*9460*/  FFMA R53, R137.reuse, R209, R53 ;  /* 0x000000d189357223 */ /* 0x040fe20000000035 */
[----:B------:R-:W-:Y:S01]  /*9470*/  FFMA R54, R137, R210, R54 ;  /* 0x000000d289367223 */ /* 0x000fe20000000036 */
[C---:B------:R-:W-:Y:S01]  /*9480*/  FMUL R55, R136.reuse, R55 ;  /* 0x0000003788377220 */ /* 0x040fe20000400000 */
[----:B------:R-:W-:Y:S01]  /*9490*/  SHF.L.U32 R222, R225, 0x10, RZ ;  /* 0x00000010e1de7819 */ /* 0x000fe200000006ff */
[C---:B------:R-:W-:Y:S01]  /*94a0*/  FMUL R40, R136.reuse, R40 ;  /* 0x0000002888287220 */ /* 0x040fe20000400000 */
[----:B------:R-:W-:Y:S01]  /*94b0*/  F2FP.BF16.F32.PACK_AB R50, R53, R52 ;  /* 0x000000343532723e */ /* 0x000fe200000010ff */
[C---:B------:R-:W-:Y:S01]  /*94c0*/  FFMA R55, R137.reuse, R211, R55 ;  /* 0x000000d389377223 */ /* 0x040fe20000000037 */
[C---:B------:R-:W-:Y:S01]  /*94d0*/  FMUL R41, R136.reuse, R41 ;  /* 0x0000002988297220 */ /* 0x040fe20000400000 */
[----:B------:R-:W-:Y:S01]  /*94e0*/  FFMA R40, R137, R212, R40 ;  /* 0x000000d489287223 */ /* 0x000fe20000000028 */
[----:B------:R-:W-:Y:S01]  /*94f0*/  LOP3.LUT R223, R225, 0xffff0000, RZ, 0xc0, !PT ;  /* 0xffff0000e1df7812 */ /* 0x000fe200078ec0ff */
[C---:B------:R-:W-:Y:S01]  /*9500*/  FMUL R42, R136.reuse, R42 ;  /* 0x0000002a882a7220 */ /* 0x040fe20000400000 */
[----:B------:R-:W-:Y:S01]  /*9510*/  F2FP.BF16.F32.PACK_AB R51, R55, R54 ;  /* 0x000000363733723e */ /* 0x000fe200000010ff */
[C---:B------:R-:W-:Y:S01]  /*9520*/  FFMA R41, R137.reuse, R213, R41 ;  /* 0x000000d589297223 */ /* 0x040fe20000000029 */
[----:B------:R-:W-:Y:S01]  /*9530*/  FMUL R43, R136, R43 ;  /* 0x0000002b882b7220 */ /* 0x000fe20000400000 */
[----:B------:R-:W-:Y:S01]  /*9540*/  FFMA R42, R137, R214, R42 ;  /* 0x000000d6892a7223 */ /* 0x000fe2000000002a */
        /* <DEDUP_REMOVED lines=49> */
[----:B------:R-:W-:Y:S01]  /*9860*/  SHF.L.U32 R232, R234, 0x10, RZ ;  /* 0x00000010eae87819 */ /* 0x000fe200000006ff */
[----:B------:R-:W-:Y:S01]  /*9870*/  FFMA R26, R137, R230, R26 ;  /* 0x000000e6891a7223 */ /* 0x000fe2000000001a */
[----:B------:R1:W-:Y:S01]  /*9880*/  STSM.16.M88.4 [R0+0x6200], R32 ;  /* 0x0062002000007844 */ /* 0x0003e20000000200 */
[----:B------:R-:W-:Y:S01]  /*9890*/  F2FP.BF16.F32.PACK_AB R24, R25, R24 ;  /* 0x000000181918723e */ /* 0x000fe200000010ff */
[----:B------:R-:W-:Y:S01]  /*98a0*/  FFMA R27, R137, R231, R27 ;  /* 0x000000e7891b7223 */ /* 0x000fe2000000001b */
[----:B------:R-:W-:Y:S01]  /*98b0*/  FMUL R28, R136, R28 ;  /* 0x0000001c881c7220 */ /* 0x000fe20000400000 */
[----:B------:R-:W-:Y:S01]  /*98c0*/  LOP3.LUT R233, R234, 0xffff0000, RZ, 0xc0, !PT ;  /* 0xffff0000eae97812 */ /* 0x000fe200078ec0ff */
[C---:B------:R-:W-:Y:S01]  /*98d0*/  FMUL R29, R136.reuse, R29 ;  /* 0x0000001d881d7220 */ /* 0x040fe20000400000 */
[----:B------:R-:W-:Y:S01]  /*98e0*/  SHF.L.U32 R234, R235, 0x10, RZ ;  /* 0x00000010ebea7819 */ /* 0x000fe200000006ff */
[----:B------:R-:W-:Y:S01]  /*98f0*/  FFMA R28, R137, R232, R28 ;  /* 0x000000e8891c7223 */ /* 0x000fe2000000001c */
[----:B------:R-:W-:Y:S01]  /*9900*/  F2FP.BF16.F32.PACK_AB R25, R27, R26 ;  /* 0x0000001a1b19723e */ /* 0x000fe200000010ff */
[----:B------:R-:W-:Y:S01]  /*9910*/  FFMA R29, R137, R233, R29 ;  /* 0x000000e9891d7223 */ /* 0x000fe2000000001d */
[C---:B------:R-:W-:Y:S01]  /*9920*/  FMUL R30, R136.reuse, R30 ;  /* 0x0000001e881e7220 */ /* 0x040fe20000400000 */
[----:B------:R-:W-:Y:S01]  /*9930*/  LOP3.LUT R235, R235, 0xffff0000, RZ, 0xc0, !PT ;  /* 0xffff0000ebeb7812 */ /* 0x000fe200078ec0ff */
[C---:B------:R-:W-:Y:S01]  /*9940*/  FMUL R31, R136.reuse, R31 ;  /* 0x0000001f881f7220 */ /* 0x040fe20000400000 */
[C---:B------:R-:W-:Y:S01]  /*9950*/  FMUL R4, R136.reuse, R4 ;  /* 0x0000000488047220 */ /* 0x040fe20000400000 */
[C---:B------:R-:W-:Y:S01]  /*9960*/  FMUL R5, R136.reuse, R5 ;  /* 0x0000000588057220 */ /* 0x040fe20000400000 */
[C---:B------:R-:W-:Y:S01]  /*9970*/  FFMA R30, R137.reuse, R234, R30 ;  /* 0x000000ea891e7223 */ /* 0x040fe2000000001e */
        /* <DEDUP_REMOVED lines=10> */
[----:B------:R-:W-:Y:S01]  /*9a20*/  FMUL R11, R136, R11 ;  /* 0x0000000b880b7220 */ /* 0x000fe20000400000 */
[C---:B------:R-:W-:Y:S01]  /*9a30*/  FFMA R8, R137.reuse, R238, R8 ;  /* 0x000000ee89087223 */ /* 0x040fe20000000008 */
[C---:B------:R-:W-:Y:S01]  /*9a40*/  FFMA R9, R137.reuse, R239, R9 ;  /* 0x000000ef89097223 */ /* 0x040fe20000000009 */
[C---:B------:R-:W-:Y:S01]  /*9a50*/  FFMA R10, R137.reuse, R240, R10 ;  /* 0x000000f0890a7223 */ /* 0x040fe2000000000a */
[----:B------:R-:W-:Y:S01]  /*9a60*/  FFMA R11, R137, R241, R11 ;  /* 0x000000f1890b7223 */ /* 0x000fe2000000000b */
[----:B------:R-:W-:Y:S01]  /*9a70*/  F2FP.BF16.F32.PACK_AB R26, R29, R28 ;  /* 0x0000001c1d1a723e */ /* 0x000fe200000010ff */
[----:B------:R-:W-:Y:S01]  /*9a80*/  UIADD3 UR4, UPT, UPT, UR5, 0x1, URZ ;  /* 0x0000000105047890 */ /* 0x000fe2000fffe0ff */
[----:B------:R-:W-:Y:S01]  /*9a90*/  F2FP.BF16.F32.PACK_AB R27, R31, R30 ;  /* 0x0000001e1f1b723e */ /* 0x000fe200000010ff */
[----:B------:R-:W-:Y:S01]  /*9aa0*/  UIADD3 UR43, UPT, UPT, UR43, 0x1, URZ ;  /* 0x000000012b2b7890 */ /* 0x000fe2000fffe0ff */
[----:B------:R-:W-:Y:S01]  /*9ab0*/  F2FP.BF16.F32.PACK_AB R4, R5, R4 ;  /* 0x000000040504723e */ /* 0x000fe200000010ff */
[----:B------:R-:W-:Y:S01]  /*9ac0*/  BSSY.RECONVERGENT B0, `(.L_x_118) ;  /* 0x000005e000007945 */ /* 0x000fe20003800200 */
[----:B------:R-:W-:Y:S01]  /*9ad0*/  F2FP.BF16.F32.PACK_AB R5, R7, R6 ;  /* 0x000000060705723e */ /* 0x000fe200000010ff */
[----:B------:R1:W-:Y:S01]  /*9ae0*/  STSM.16.M88.4 [R0+0x6a00], R24 ;  /* 0x006a001800007844 */ /* 0x0003e20000000200 */
[----:B------:R-:W-:Y:S02]  /*9af0*/  F2FP.BF16.F32.PACK_AB R6, R9, R8 ;  /* 0x000000080906723e */ /* 0x000fe400000010ff */
[----:B------:R-:W-:Y:S02]  /*9b00*/  F2FP.BF16.F32.PACK_AB R7, R11, R10 ;  /* 0x0000000a0b07723e */ /* 0x000fe400000010ff */
[----:B------:R-:W-:Y:S03]  /*9b10*/  MOV R2, UR4 ;  /* 0x0000000400027c02 */ /* 0x000fe60008000f00 */
[----:B------:R1:W-:Y:S01]  /*9b20*/  STSM.16.M88.4 [R0+0x7200], R4 ;  /* 0x0072000400007844 */ /* 0x0003e20000000200 */
[----:B------:R-:W-:Y:S01]  /*9b30*/  @!PT LDS RZ, [RZ] ;  /* 0x00000000fffff984 */ /* 0x000fe20000000800 */
[----:B------:R-:W-:Y:S01]  /*9b40*/  @!PT LDS RZ, [RZ] ;  /* 0x00000000fffff984 */ /* 0x000fe20000000800 */
[----:B------:R-:W-:Y:S01]  /*9b50*/  @!PT LDS RZ, [RZ] ;  /* 0x00000000fffff984 */ /* 0x000fe20000000800 */
[----:B------:R-:W-:Y:S01]  /*9b60*/  @!PT LDS RZ, [RZ] ;  /* 0x00000000fffff984 */ /* 0x000fe20000000800 */
[----:B------:R2:W-:Y:S07]  /*9b70*/  MEMBAR.ALL.CTA ;  /* 0x0000000000007992 */ /* 0x0005ee0000008000 */
[----:B--2---:R-:W2:Y:S02]  /*9b80*/  FENCE.VIEW.ASYNC.S ;  /* 0x00000000000073c6 */ /* 0x004ea40000000000 */
[----:B--2---:R-:W-:Y:S06]  /*9b90*/  BAR.SYNC.DEFER_BLOCKING 0x1, 0x80 ;  /* 0x0042000000007b1d */ /* 0x004fec0000010000 */
[----:B------:R-:W-:Y:S05]  /*9ba0*/  @P1 BRA `(.L_x_119) ;  /* 0x00000004003c1947 */ /* 0x000fea0003800000 */
[----:B------:R-:W2:Y:S01]  /*9bb0*/  LDCU.64 UR4, c[0x0][0x348] ;  /* 0x00006900ff0477ac */ /* 0x000ea20008000a00 */
[----:B------:R-:W-:Y:S01]  /*9bc0*/  R2UR UR6, R249 ;  /* 0x00000000f90672ca */ /* 0x000fe200000e0000 */
[----:B------:R-:W-:Y:S02]  /*9bd0*/  UIMAD UR61, UR54, 0xf0, URZ ;  /* 0x000000f0363d78a4 */ /* 0x000fe4000f8e02ff */
[----:B------:R-:W-:Y:S01]  /*9be0*/  USHF.L.U32 UR62, UR55, 0x6, URZ ;  /* 0x00000006373e7899 */ /* 0x000fe200080006ff */
[----:B------:R-:W-:Y:S01]  /*9bf0*/  UMOV UR63, UR36 ;  /* 0x00000024003f7c82 */ /* 0x000fe20008000000 */
[----:B------:R-:W-:Y:S01]  /*9c00*/  UIADD3 UR57, UPT, UPT, UR61, 0x10, URZ ;  /* 0x000000103d397890 */ /* 0x000fe2000fffe0ff */
[----:B------:R-:W-:Y:S01]  /*9c10*/  UMOV UR59, UR36 ;  /* 0x00000024003b7c82 */ /* 0x000fe20008000000 */
[----:B------:R-:W-:Y:S06]  /*9c20*/  UIADD3 UR33, UPT, UPT, UR61, 0x20, URZ ;  /* 0x000000203d217890 */ /* 0x000fec000fffe0ff */
[----:B------:R-:W-:Y:S01]  /*9c30*/  UIMAD UR74, UR6, 0x7800, UR76 ;  /* 0x00007800064a78a4 */ /* 0x000fe2000f8e024c */
[----:B------:R-:W-:Y:S01]  /*9c40*/  UMOV UR58, UR62 ;  /* 0x0000003e003a7c82 */ /* 0x000fe20008000000 */
[----:B------:R-:W-:Y:S01]  /*9c50*/  UMOV UR35, UR36 ;  /* 0x0000002400237c82 */ /* 0x000fe20008000000 */
[----:B--2---:R-:W-:Y:S02]  /*9c60*/  UIADD3 UR64, UP0, UPT, UR4, 0x680, URZ ;  /* 0x0000068004407890 */ /* 0x004fe4000ff1e0ff */
[----:B------:R-:W-:Y:S02]  /*9c70*/  UIADD3 UR60, UPT, UPT, UR74, 0x200, URZ ;  /* 0x000002004a3c7890 */ /* 0x000fe4000fffe0ff */
[----:B------:R-:W-:Y:S02]  /*9c80*/  UIADD3.X UR65, UPT, UPT, URZ, UR5, URZ, UP0, !UPT ;  /* 0x00000005ff417290 */ /* 0x000fe400087fe4ff */
[----:B------:R-:W-:Y:S02]  /*9c90*/  UIADD3 UR56, UPT, UPT, UR74, 0xa00, URZ ;  /* 0x00000a004a387890 */ /* 0x000fe4000fffe0ff */
[----:B------:R-:W-:Y:S01]  /*9ca0*/  UIADD3 UR32, UPT, UPT, UR74, 0x1200, URZ ;  /* 0x000012004a207890 */ /* 0x000fe2000fffe0ff */
[----:B------:R-:W-:Y:S01]  /*9cb0*/  UMOV UR34, UR62 ;  /* 0x0000003e00227c82 */ /* 0x000fe20008000000 */
[----:B------:R-:W-:Y:S03]  /*9cc0*/  UIADD3 UR29, UPT, UPT, UR61, 0x30, URZ ;  /* 0x000000303d1d7890 */ /* 0x000fe6000fffe0ff */
[----:B------:R-:W-:Y:S01]  /*9cd0*/  UTMASTG.3D [UR60], [UR64] ;  /* 0x0000003c400073b5 */ /* 0x000fe20008010000 */
[----:B------:R-:W-:Y:S01]  /*9ce0*/  UIADD3 UR28, UPT, UPT, UR74, 0x1a00, URZ ;  /* 0x00001a004a1c7890 */ /* 0x000fe2000fffe0ff */
[----:B------:R-:W-:Y:S01]  /*9cf0*/  UMOV UR31, UR36 ;  /* 0x00000024001f7c82 */ /* 0x000fe20008000000 */
[----:B------:R-:W-:Y:S01]  /*9d00*/  UMOV UR30, UR62 ;  /* 0x0000003e001e7c82 */ /* 0x000fe20008000000 */
[----:B------:R-:W-:Y:S02]  /*9d10*/  UIADD3 UR25, UPT, UPT, UR61, 0x40, URZ ;  /* 0x000000403d197890 */ /* 0x000fe4000fffe0ff */
[----:B------:R-:W-:Y:S01]  /*9d20*/  UIADD3 UR24, UPT, UPT, UR74, 0x2200, URZ ;  /* 0x000022004a187890 */ /* 0x000fe2000fffe0ff */
[----:B------:R2:W-:Y:S01]  /*9d30*/  UTMASTG.3D [UR56], [UR64] ;  /* 0x00000038400073b5 */ /* 0x0005e20008010000 */
[----:B------:R-:W-:Y:S01]  /*9d40*/  UMOV UR27, UR36 ;  /* 0x00000024001b7c82 */ /* 0x000fe20008000000 */
[----:B------:R-:W-:Y:S01]  /*9d50*/  UMOV UR26, UR62 ;  /* 0x0000003e001a7c82 */ /* 0x000fe20008000000 */
[----:B------:R-:W-:Y:S02]  /*9d60*/  UIADD3 UR21, UPT, UPT, UR61, 0x50, URZ ;  /* 0x000000503d157890 */ /* 0x000fe4000fffe0ff */
[----:B------:R-:W-:Y:S01]  /*9d70*/  UIADD3 UR20, UPT, UPT, UR74, 0x2a00, URZ ;  /* 0x00002a004a147890 */ /* 0x000fe2000fffe0ff */
        /* <DEDUP_REMOVED lines=18> */
[----:B--2---:R-:W-:Y:S01]  /*9ea0*/  UMOV UR58, UR64 ;  /* 0x00000040003a7c82 */ /* 0x004fe20008000000 */
[----:B------:R-:W-:Y:S01]  /*9eb0*/  UMOV UR59, UR65 ;  /* 0x00000041003b7c82 */ /* 0x000fe20008000000 */
[----:B------:R-:W-:Y:S01]  /*9ec0*/  UIADD3 UR65, UPT, UPT, UR61, 0xa0, URZ ;  /* 0x000000a03d417890 */ /* 0x000fe2000fffe0ff */
[----:B------:R-:W-:Y:S01]  /*9ed0*/  UTMASTG.3D [UR32], [UR58] ;  /* 0x000000203a0073b5 */ /* 0x000fe20008010000 */
[----:B------:R-:W-:Y:S01]  /*9ee0*/  UIADD3 UR64, UPT, UPT, UR74, 0x5200, URZ ;  /* 0x000052004a407890 */ /* 0x000fe2000fffe0ff */
[----:B------:R-:W-:Y:S01]  /*9ef0*/  UMOV UR67, UR36 ;  /* 0x0000002400437c82 */ /* 0x000fe20008000000 */
[----:B------:R-:W-:Y:S01]  /*9f00*/  UMOV UR66, UR62 ;  /* 0x0000003e00427c82 */ /* 0x000fe20008000000 */
[----:B------:R-:W-:Y:S02]  /*9f10*/  UIADD3 UR69, UPT, UPT, UR61, 0xb0, URZ ;  /* 0x000000b03d457890 */ /* 0x000fe4000fffe0ff */
[----:B------:R-:W-:Y:S01]  /*9f20*/  UIADD3 UR68, UPT, UPT, UR74, 0x5a00, URZ ;  /* 0x00005a004a447890 */ /* 0x000fe2000fffe0ff */
[----:B------:R-:W-:Y:S01]  /*9f30*/  UTMASTG.3D [UR28], [UR58] ;  /* 0x0000001c3a0073b5 */ /* 0x000fe20008010000 */
[----:B------:R-:W-:Y:S01]  /*9f40*/  UMOV UR71, UR36 ;  /* 0x0000002400477c82 */ /* 0x000fe20008000000 */
[----:B------:R-:W-:Y:S01]  /*9f50*/  UMOV UR70, UR62 ;  /* 0x0000003e00467c82 */ /* 0x000fe20008000000 */
[----:B------:R-:W-:Y:S02]  /*9f60*/  UIADD3 UR73, UPT, UPT, UR61, 0xc0, URZ ;  /* 0x000000c03d497890 */ /* 0x000fe4000fffe0ff */
[----:B------:R-:W-:Y:S02]  /*9f70*/  UIADD3 UR72, UPT, UPT, UR74, 0x6200, URZ ;  /* 0x000062004a487890 */ /* 0x000fe4000fffe0ff */
[----:B------:R-:W-:Y:S01]  /*9f80*/  UIADD3 UR60, UPT, UPT, UR74, 0x7200, URZ ;  /* 0x000072004a3c7890 */ /* 0x000fe2000fffe0ff */
[----:B------:R-:W-:Y:S01]  /*9f90*/  UTMASTG.3D [UR24], [UR58] ;  /* 0x000000183a0073b5 */ /* 0x000fe20008010000 */
[----:B------:R-:W-:Y:S01]  /*9fa0*/  UMOV UR75, UR36 ;  /* 0x00000024004b7c82 */ /* 0x000fe20008000000 */
[----:B------:R-:W-:Y:S01]  /*9fb0*/  UTMASTG.3D [UR20], [UR58] ;  /* 0x000000143a0073b5 */ /* 0x000fe20008010000 */
[----:B------:R-:W-:Y:S01]  /*9fc0*/  UTMASTG.3D [UR16], [UR58] ;  /* 0x000000103a0073b5 */ /* 0x000fe20008010000 */
[----:B------:R2:W-:Y:S01]  /*9fd0*/  UTMASTG.3D [UR12], [UR58] ;  /* 0x0000000c3a0073b5 */ /* 0x0005e20008010000 */
[----:B------:R3:W-:Y:S01]  /*9fe0*/  UTMASTG.3D [UR8], [UR58] ;  /* 0x000000083a0073b5 */ /* 0x0007e20008010000 */
[----:B------:R3:W-:Y:S01]  /*9ff0*/  UTMASTG.3D [UR4], [UR58] ;  /* 0x000000043a0073b5 */ /* 0x0007e20008010000 */
[----:B------:R3:W-:Y:S01]  /*a000*/  UTMASTG.3D [UR64], [UR58] ;  /* 0x000000403a0073b5 */ /* 0x0007e20008010000 */
[----:B------:R3:W-:Y:S01]  /*a010*/  UTMASTG.3D [UR68], [UR58] ;  /* 0x000000443a0073b5 */ /* 0x0007e20008010000 */
[----:B--2---:R-:W-:Y:S02]  /*a020*/  UIADD3 UR12, UPT, UPT, UR74, 0x6a00, URZ ;  /* 0x00006a004a0c7890 */ /* 0x004fe4000fffe0ff */
[----:B------:R-:W-:Y:S01]  /*a030*/  UIADD3 UR13, UPT, UPT, UR61, 0xd0, URZ ;  /* 0x000000d03d0d7890 */ /* 0x000fe2000fffe0ff */
[----:B------:R-:W-:Y:S01]  /*a040*/  UMOV UR74, UR62 ;  /* 0x0000003e004a7c82 */ /* 0x000fe20008000000 */
[----:B------:R-:W-:Y:S01]  /*a050*/  UIADD3 UR61, UPT, UPT, UR61, 0xe0, URZ ;  /* 0x000000e03d3d7890 */ /* 0x000fe2000fffe0ff */
[----:B------:R3:W-:Y:S06]  /*a060*/  UTMASTG.3D [UR72], [UR58] ;  /* 0x000000483a0073b5 */ /* 0x0007ec0008010000 */
[----:B------:R3:W-:Y:S02]  /*a070*/  UTMASTG.3D [UR12], [UR58] ;  /* 0x0000000c3a0073b5 */ /* 0x0007e40008010000 */
[----:B------:R3:W-:Y:S02]  /*a080*/  UTMASTG.3D [UR60], [UR58] ;  /* 0x0000003c3a0073b5 */ /* 0x0007e40008010000 */
[----:B---3--:R0:W-:Y:S02]  /*a090*/  UTMACMDFLUSH ;  /* 0x00000000000079b7 */ /* 0x0081e40000000000 */
.L_x_119:
[----:B------:R-:W-:Y:S05]  /*a0a0*/  BSYNC.RECONVERGENT B0 ;  /* 0x0000000000007941 */ /* 0x000fea0003800200 */
.L_x_118:
[----:B------:R-:W-:Y:S04]  /*a0b0*/  BSSY.RECONVERGENT B0, `(.L_x_120) ;  /* 0x0000003000007945 */ /* 0x000fe80003800200 */
[----:B------:R-:W-:Y:S05]  /*a0c0*/  @P0 BRA `(.L_x_121) ;  /* 0x0000000000040947 */ /* 0x000fea0003800000 */
[----:B------:R-:W-:Y:S04]  /*a0d0*/  DEPBAR.LE SB0, 0x0 ;  /* 0x000080000000791a */ /* 0x000fe80000000000 */
.L_x_121:
[----:B------:R-:W-:Y:S05]  /*a0e0*/  BSYNC.RECONVERGENT B0 ;  /* 0x0000000000007941 */ /* 0x000fea0003800200 */
.L_x_120:
[----:B-1----:R-:W2:Y:S01]  /*a0f0*/  LDL.LU R0, [R1+0x10] ;  /* 0x0000100001007983 */ /* 0x002ea20000300800 */
[----:B------:R-:W-:Y:S01]  /*a100*/  BAR.SYNC.DEFER_BLOCKING 0x1, 0x80 ;  /* 0x0042000000007b1d */ /* 0x000fe20000010000 */
[----:B--2---:R-:W-:Y:S11]  /*a110*/  R2UR UR4, R0 ;  /* 0x00000000000472ca */ /* 0x004ff600000e0000 */
[----:B------:R-:W-:Y:S02]  /*a120*/  @!UPT UIADD3 URZ, UPT, UPT, URZ, URZ, URZ ;  /* 0x000000fffffff290 */ /* 0x000fe4000fffe0ff */
[----:B------:R-:W-:Y:S04]  /*a130*/  UIADD3 UR4, UPT, UPT, UR4, 0x1, URZ ;  /* 0x0000000104047890 */ /* 0x000fe8000fffe0ff */
[----:B------:R-:W-:Y:S02]  /*a140*/  UISETP.NE.AND UP0, UPT, UR4, URZ, UPT ;  /* 0x000000ff0400728c */ /* 0x000fe4000bf05270 */
[----:B------:R-:W-:Y:S05]  /*a150*/  MOV R0, UR4 ;  /* 0x0000000400007c02 */ /* 0x000fea0008000f00 */
[----:B------:R1:W-:Y:S02]  /*a160*/  STL [R1+0x10], R0 ;  /* 0x0000100001007387 */ /* 0x0003e40000100800 */
[----:B------:R-:W-:Y:S05]  /*a170*/  BRA.U !UP0, `(.L_x_122) ;  /* 0x00000001082c7547 */ /* 0x000fea000b800000 */
[----:B-1----:R-:W2:Y:S01]  /*a180*/  LDL.LU R0, [R1+0xc] ;  /* 0x00000c0001007983 */ /* 0x002ea20000300800 */
[----:B------:R-:W1:Y:S01]  /*a190*/  S2R R3, SR_CgaCtaId ;  /* 0x0000000000037919 */ /* 0x000e620000008800 */
[----:B--2---:R-:W-:Y:S11]  /*a1a0*/  ISETP.NE.AND P0, PT, R0, RZ, PT ;  /* 0x000000ff0000720c */ /* 0x004ff60003f05270 */
[----:B------:R-:W-:Y:S02]  /*a1b0*/  @!UPT UIADD3 URZ, UPT, UPT, URZ, URZ, URZ ;  /* 0x000000fffffff290 */ /* 0x000fe4000fffe0ff */
[----:B------:R-:W-:Y:S05]  /*a1c0*/  @P0 LEA R0, R251, UR76, 0x3 ;  /* 0x0000004cfb000c11 */ /* 0x000fea000f8e18ff */
[----:B------:R-:W-:Y:S05]  /*a1d0*/  @P0 VIADD R0, R0, 0x90 ;  /* 0x0000009000000836 */ /* 0x000fea0000000000 */
[----:B-1----:R-:W-:Y:S04]  /*a1e0*/  @P0 PRMT R0, R3, 0x654, R0 ;  /* 0x0000065403000816 */ /* 0x002fe80000000000 */
[----:B------:R1:W-:Y:S02]  /*a1f0*/  @P0 SYNCS.ARRIVE.TRANS64.RED.A1T0 RZ, [R0+URZ], RZ ;  /* 0x000000ff00ff09a7 */ /* 0x0003e400081004ff */
[----:B-1----:R-:W-:Y:S05]  /*a200*/  VIADD R0, R251, 0x1 ;  /* 0x00000001fb007836 */ /* 0x002fea0000000000 */
[C---:B------:R-:W-:Y:S04]  /*a210*/  ISETP.NE.AND P0, PT, R0.reuse, 0x2, PT ;  /* 0x000000020000780c */ /* 0x040fe80003f05270 */
[----:B------:R-:W-:Y:S09]  /*a220*/  SEL R251, R0, RZ, P0 ;  /* 0x000000ff00fb7207 */ /* 0x000ff20000000000 */
.L_x_122:
[----:B-1----:R-:W2:Y:S01]  /*a230*/  LDL.LU R0, [R1+0x14] ;  /* 0x0000140001007983 */ /* 0x002ea20000300800 */
[----:B------:R-:W-:Y:S01]  /*a240*/  UISETP.NE.AND UP0, UPT, UR43, 0x4, UPT ;  /* 0x000000042b00788c */ /* 0x000fe2000bf05270 */
[----:B------:R-:W-:Y:S01]  /*a250*/  ISETP.NE.AND P0, PT, R250, 0x2, PT ;  /* 0x00000002fa00780c */ /* 0x000fe20003f05270 */
[----:B------:R-:W-:Y:S01]  /*a260*/  UIADD3 UR54, UPT, UPT, UR41, UR48, URZ ;  /* 0x0000003029367290 */ /* 0x000fe2000fffe0ff */
[----:B------:R-:W3:Y:S01]  /*a270*/  LDL.LU R5, [R1] ;  /* 0x0000000001057983 */ /* 0x000ee20000300800 */
[----:B------:R-:W-:Y:S01]  /*a280*/  USEL UR5, URZ, 0x1, UP0 ;  /* 0x00000001ff057887 */ /* 0x000fe20008000000 */
[----:B------:R-:W-:Y:S01]  /*a290*/  R2UR UR7, R2 ;  /* 0x00000000020772ca */ /* 0x000fe200000e0000 */
[----:B------:R-:W-:Y:S01]  /*a2a0*/  UIADD3 UR55, UPT, UPT, UR42, UR49, URZ ;  /* 0x000000312a377290 */ /* 0x000fe2000fffe0ff */
[----:B------:R-:W4:Y:S01]  /*a2b0*/  LDL.LU R4, [R1+0x4] ;  /* 0x0000040001047983 */ /* 0x000f220000300800 */
[----:B------:R-:W-:Y:S01]  /*a2c0*/  R2UR UR6, R252 ;  /* 0x00000000fc0672ca */ /* 0x000fe200000e0000 */
[----:B------:R-:W-:Y:S01]  /*a2d0*/  USEL UR43, UR43, URZ, UP0 ;  /* 0x000000ff2b2b7287 */ /* 0x000fe20008000000 */
[----:B------:R-:W-:Y:S01]  /*a2e0*/  SEL R2, R250, RZ, P0 ;  /* 0x000000fffa027207 */ /* 0x000fe20000000000 */
[----:B------:R-:W5:Y:S07]  /*a2f0*/  LDL R3, [R1+0x8] ;  /* 0x0000080001037983 */ /* 0x000f6e0000100800 */
[----:B------:R-:W-:Y:S04]  /*a300*/  UISETP.NE.AND UP1, UPT, UR7, 0x2, UPT ;  /* 0x000000020700788c */ /* 0x000fe8000bf25270 */
[----:B------:R-:W-:Y:S06]  /*a310*/  USEL UR7, UR7, URZ, UP1 ;  /* 0x000000ff07077287 */ /* 0x000fec0008800000 */
[----:B------:R-:W-:Y:S01]  /*a320*/  IMAD.U32 R249, RZ, RZ, UR7 ;  /* 0x00000007fff97e24 */ /* 0x000fe2000f8e00ff */
[----:B--2---:R-:W-:Y:S02]  /*a330*/  R2UR UR4, R0 ;  /* 0x00000000000472ca */ /* 0x004fe400000e0000 */
[----:B------:R-:W-:Y:S04]  /*a340*/  SEL R0, RZ, 0x1, P0 ;  /* 0x00000001ff007807 */ /* 0x000fe80000000000 */
[----:B---3--:R-:W-:Y:S02]  /*a350*/  LOP3.LUT R5, R5, R0, RZ, 0x3c, !PT ;  /* 0x0000000005057212 */ /* 0x008fe400078e3cff */
[----:B----4-:R-:W-:Y:S03]  /*a360*/  LOP3.LUT R4, R4, UR5, RZ, 0x3c, !PT ;  /* 0x0000000504047c12 */ /* 0x010fe6000f8e3cff */
[----:B------:R2:W-:Y:S01]  /*a370*/  STL [R1], R5 ;  /* 0x0000000501007387 */ /* 0x0005e20000100800 */
[----:B-----5:R-:W-:Y:S01]  /*a380*/  R2UR UR36, R3 ;  /* 0x00000000032472ca */ /* 0x020fe200000e0000 */
[----:B------:R-:W-:Y:S02]  /*a390*/  UISETP.NE.AND UP2, UPT, UR4, URZ, UPT ;  /* 0x000000ff0400728c */ /* 0x000fe4000bf45270 */
[----:B------:R-:W-:Y:S01]  /*a3a0*/  USEL UR4, URZ, 0x1, UP1 ;  /* 0x00000001ff047887 */ /* 0x000fe20008800000 */
[----:B------:R2:W-:Y:S03]  /*a3b0*/  STL [R1+0x4], R4 ;  /* 0x0000040401007387 */ /* 0x0005e60000100800 */
[----:B------:R-:W-:Y:S06]  /*a3c0*/  ULOP3.LUT UR6, UR6, UR4, URZ, 0x3c, !UPT ;  /* 0x0000000406067292 */ /* 0x000fec000f8e3cff */
[----:B------:R-:W-:Y:S01]  /*a3d0*/  IMAD.U32 R252, RZ, RZ, UR6 ;  /* 0x00000006fffc7e24 */ /* 0x000fe2000f8e00ff */
[----:B------:R-:W-:Y:S06]  /*a3e0*/  BRA.U UP2, `(.L_x_123) ;  /* 0xffffffad02e87547 */ /* 0x000fec000b83ffff */
[----:B------:R-:W3:Y:S02]  /*a3f0*/  LDL.LU R3, [R1+0x18] ;  /* 0x0000180001037983 */ /* 0x000ee40000300800 */
[----:B---3--:R-:W-:-:S13]  /*a400*/  R2UR UR4, R3 ;  /* 0x00000000030472ca */ /* 0x008fda00000e0000 */
[----:B------:R-:W-:-:S09]  /*a410*/  UISETP.NE.AND UP0, UPT, UR4, URZ, UPT ;  /* 0x000000ff0400728c */ /* 0x000fd2000bf05270 */
[----:B------:R-:W-:Y:S05]  /*a420*/  BRA.U !UP0, `(.L_x_124) ;  /* 0x0000000108487547 */ /* 0x000fea000b800000 */
[----:B------:R-:W1:Y:S02]  /*a430*/  LDCU.64 UR4, c[0x0][0x890] ;  /* 0x00011200ff0477ac */ /* 0x000e640008000a00 */
[----:B-1----:R-:W-:-:S04]  /*a440*/  UISETP.NE.U32.AND UP0, UPT, UR4, URZ, UPT ;  /* 0x000000ff0400728c */ /* 0x002fc8000bf05070 */
[----:B------:R-:W-:-:S09]  /*a450*/  UISETP.NE.AND.EX UP0, UPT, UR5, URZ, UPT, UP0 ;  /* 0x000000ff0500728c */ /* 0x000fd2000bf05300 */
[----:B------:R-:W-:Y:S05]  /*a460*/  BRA.U UP0, `(.L_x_125) ;  /* 0x00000001000c7547 */ /* 0x000fea000b800000 */
[----:B------:R-:W-:-:S13]  /*a470*/  FSETP.NEU.AND P0, PT, R137, RZ, PT ;  /* 0x000000ff8900720b */ /* 0x000fda0003f0d000 */
[----:B------:R-:W-:Y:S05]  /*a480*/  @!P0 EXIT ;  /* 0x000000000000894d */ /* 0x000fea0003800000 */
[----:B------:R-:W-:Y:S05]  /*a490*/  BRA `(.L_x_124) ;  /* 0x00000000002c7947 */ /* 0x000fea0003800000 */
.L_x_125:
[----:B------:R-:W-:Y:S01]  /*a4a0*/  LOP3.LUT P0, RZ, R248, 0xff, RZ, 0xc0, !PT ;  /* 0x000000fff8ff7812 */ /* 0x000fe2000780c0ff */
[----:B------:R-:W-:-:S12]  /*a4b0*/  BSSY.RECONVERGENT B0, `(.L_x_124) ;  /* 0x0000009000007945 */ /* 0x000fd80003800200 */
[----:B------:R-:W-:Y:S05]  /*a4c0*/  @P0 BRA `(.L_x_126) ;  /* 0x0000000000140947 */ /* 0x000fea0003800000 */
[----:B------:R-:W1:Y:S02]  /*a4d0*/  LDCU.64 UR4, c[0x0][0x888] ;  /* 0x00011100ff0477ac */ /* 0x000e640008000a00 */
[----:B-1----:R-:W-:-:S04]  /*a4e0*/  ISETP.NE.U32.AND P0, PT, RZ, UR4, PT ;  /* 0x00000004ff007c0c */ /* 0x002fc8000bf05070 */
[----:B------:R-:W-:-:S13]  /*a4f0*/  ISETP.NE.AND.EX P0, PT, RZ, UR5, PT, P0 ;  /* 0x00000005ff007c0c */ /* 0x000fda000bf05300 */
[----:B------:R-:W-:Y:S05]  /*a500*/  @!P0 EXIT ;  /* 0x000000000000894d */ /* 0x000fea0003800000 */
[----:B------:R-:W-:Y:S05]  /*a510*/  BRA `(.L_x_127) ;  /* 0x0000000000087947 */ /* 0x000fea0003800000 */
.L_x_126:
[----:B------:R-:W-:-:S13]  /*a520*/  FSETP.NEU.AND P0, PT, R137, RZ, PT ;  /* 0x000000ff8900720b */ /* 0x000fda0003f0d000 */
[----:B------:R-:W-:Y:S05]  /*a530*/  @!P0 EXIT ;  /* 0x000000000000894d */ /* 0x000fea0003800000 */
.L_x_127:
[----:B------:R-:W-:Y:S05]  /*a540*/  BSYNC.RECONVERGENT B0 ;  /* 0x0000000000007941 */ /* 0x000fea0003800200 */
.L_x_124:
[----:B------:R-:W-:-:S04]  /*a550*/  DEPBAR.LE SB0, 0x0 ;  /* 0x000080000000791a */ /* 0x000fc80000000000 */
[----:B------:R-:W-:Y:S05]  /*a560*/  EXIT ;  /* 0x000000000000794d */ /* 0x000fea0003800000 */
.L_x_25:
[----:B-1----:R1:W2:Y:S02]  /*a570*/  SYNCS.PHASECHK.TRANS64.TRYWAIT P0, [R2+URZ+0x120], R3 ;  /* 0x00012003020075a7 */ /* 0x0022a400080011ff */
[----:B--2---:R-:W-:Y:S05]  /*a580*/  @!P0 NANOSLEEP.SYNCS 0x989680 ;  /* 0x009896800000895d */ /* 0x004fea0003900000 */
[----:B------:R-:W2:Y:S02]  /*a590*/  @!P0 SYNCS.PHASECHK.TRANS64 P0, [R2+URZ+0x120], R3 ;  /* 0x00012003020085a7 */ /* 0x000ea400080010ff */
[----:B--2---:R-:W-:Y:S05]  /*a5a0*/  @!P0 BRA `(.L_x_25) ;  /* 0xfffffffc00f08947 */ /* 0x004fea000383ffff */
[----:B------:R-:W-:Y:S05]  /*a5b0*/  BRA `(.L_x_128) ;  /* 0xffffff7000e87947 */ /* 0x000fea000383ffff */
.L_x_28:
[----:B------:R-:W-:Y:S07]  /*a5c0*/  MOV R4, UR33 ;  /* 0x0000002100047c02 */ /* 0x000fee0008000f00 */
.L_x_129:
[----:B-1----:R1:W2:Y:S02]  /*a5d0*/  SYNCS.PHASECHK.TRANS64.TRYWAIT P0, [R4+URZ+0x40], R2 ;  /* 0x00004002040075a7 */ /* 0x0022a400080011ff */
[----:B--2---:R-:W-:Y:S05]  /*a5e0*/  @!P0 NANOSLEEP.SYNCS 0x989680 ;  /* 0x009896800000895d */ /* 0x004fea0003900000 */
[----:B------:R-:W2:Y:S02]  /*a5f0*/  @!P0 SYNCS.PHASECHK.TRANS64 P0, [R4+URZ+0x40], R2 ;  /* 0x00004002040085a7 */ /* 0x000ea400080010ff */
[----:B--2---:R-:W-:Y:S05]  /*a600*/  @!P0 BRA `(.L_x_129) ;  /* 0xfffffffc00f08947 */ /* 0x004fea000383ffff */
[----:B------:R-:W-:Y:S05]  /*a610*/  BRA `(.L_x_27) ;  /* 0xffffff7400287947 */ /* 0x000fea000383ffff */
.L_x_35:
[----:B------:R-:W-:Y:S07]  /*a620*/  MOV R4, UR9 ;  /* 0x0000000900047c02 */ /* 0x000fee0008000f00 */
.L_x_130:
[----:B-1----:R1:W2:Y:S02]  /*a630*/  SYNCS.PHASECHK.TRANS64.TRYWAIT P0, [R4+URZ+0x40], R2 ;  /* 0x00004002040075a7 */ /* 0x0022a400080011ff */
[----:B--2---:R-:W-:Y:S05]  /*a640*/  @!P0 NANOSLEEP.SYNCS 0x989680 ;  /* 0x009896800000895d */ /* 0x004fea0003900000 */
[----:B------:R-:W2:Y:S02]  /*a650*/  @!P0 SYNCS.PHASECHK.TRANS64 P0, [R4+URZ+0x40], R2 ;  /* 0x00004002040085a7 */ /* 0x000ea400080010ff */
[----:B--2---:R-:W-:Y:S05]  /*a660*/  @!P0 BRA `(.L_x_130) ;  /* 0xfffffffc00f08947 */ /* 0x004fea000383ffff */
[----:B------:R-:W-:Y:S05]  /*a670*/  BRA `(.L_x_34) ;  /* 0xffffff7400e87947 */ /* 0x000fea000383ffff */
.L_x_40:
[----:B-1----:R1:W2:Y:S02]  /*a680*/  SYNCS.PHASECHK.TRANS64.TRYWAIT P0, [R3+URZ+0xb0], R2 ;  /* 0x0000b002030075a7 */ /* 0x0022a400080011ff */
[----:B--2---:R-:W-:Y:S05]  /*a690*/  @!P0 NANOSLEEP.SYNCS 0x989680 ;  /* 0x009896800000895d */ /* 0x004fea0003900000 */
[----:B------:R-:W2:Y:S02]  /*a6a0*/  @!P0 SYNCS.PHASECHK.TRANS64 P0, [R3+URZ+0xb0], R2 ;  /* 0x0000b002030085a7 */ /* 0x000ea400080010ff */
[----:B--2---:R-:W-:Y:S05]  /*a6b0*/  @!P0 BRA `(.L_x_40) ;  /* 0xfffffffc00f08947 */ /* 0x004fea000383ffff */
[----:B------:R-:W-:Y:S05]  /*a6c0*/  BRA `(.L_x_131) ;  /* 0xffffff7800887947 */ /* 0x000fea000383ffff */
.L_x_44:
[----:B------:R-:W-:-:S07]  /*a6d0*/  MOV R3, UR4 ;  /* 0x0000000400037c02 */ /* 0x000fce0008000f00 */
.L_x_132:
[----:B-1----:R1:W2:Y:S02]  /*a6e0*/  SYNCS.PHASECHK.TRANS64.TRYWAIT P0, [R3+URZ], R2 ;  /* 0x00000002030075a7 */ /* 0x0022a400080011ff */
[----:B--2---:R-:W-:Y:S05]  /*a6f0*/  @!P0 NANOSLEEP.SYNCS 0x989680 ;  /* 0x009896800000895d */ /* 0x004fea0003900000 */
[----:B------:R-:W2:Y:S02]  /*a700*/  @!P0 SYNCS.PHASECHK.TRANS64 P0, [R3+URZ], R2 ;  /* 0x00000002030085a7 */ /* 0x000ea400080010ff */
[----:B--2---:R-:W-:Y:S05]  /*a710*/  @!P0 BRA `(.L_x_132) ;  /* 0xfffffffc00f08947 */ /* 0x004fea000383ffff */
[----:B------:R-:W-:Y:S05]  /*a720*/  BRA `(.L_x_133) ;  /* 0xffffff80002c7947 */ /* 0x000fea000383ffff */
.L_x_45:
[----:B------:R-:W-:-:S07]  /*a730*/  MOV R3, UR4 ;  /* 0x0000000400037c02 */ /* 0x000fce0008000f00 */
.L_x_134:
[----:B-1----:R1:W2:Y:S02]  /*a740*/  SYNCS.PHASECHK.TRANS64.TRYWAIT P0, [R3+URZ], R2 ;  /* 0x00000002030075a7 */ /* 0x0022a400080011ff */
[----:B--2---:R-:W-:Y:S05]  /*a750*/  @!P0 NANOSLEEP.SYNCS 0x989680 ;  /* 0x009896800000895d */ /* 0x004fea0003900000 */
[----:B------:R-:W2:Y:S02]  /*a760*/  @!P0 SYNCS.PHASECHK.TRANS64 P0, [R3+URZ], R2 ;  /* 0x00000002030085a7 */ /* 0x000ea400080010ff */
[----:B--2---:R-:W-:Y:S05]  /*a770*/  @!P0 BRA `(.L_x_134) ;  /* 0xfffffffc00f08947 */ /* 0x004fea000383ffff */
[----:B------:R-:W-:Y:S05]  /*a780*/  BRA `(.L_x_135) ;  /* 0xffffff8000387947 */ /* 0x000fea000383ffff */
.L_x_46:
[----:B------:R-:W-:-:S07]  /*a790*/  MOV R3, UR4 ;  /* 0x0000000400037c02 */ /* 0x000fce0008000f00 */
.L_x_136:
[----:B-1----:R1:W2:Y:S02]  /*a7a0*/  SYNCS.PHASECHK.TRANS64.TRYWAIT P0, [R3+URZ], R2 ;  /* 0x00000002030075a7 */ /* 0x0022a400080011ff */
[----:B--2---:R-:W-:Y:S05]  /*a7b0*/  @!P0 NANOSLEEP.SYNCS 0x989680 ;  /* 0x009896800000895d */ /* 0x004fea0003900000 */
[----:B------:R-:W2:Y:S02]  /*a7c0*/  @!P0 SYNCS.PHASECHK.TRANS64 P0, [R3+URZ], R2 ;  /* 0x00000002030085a7 */ /* 0x000ea400080010ff */
[----:B--2---:R-:W-:Y:S05]  /*a7d0*/  @!P0 BRA `(.L_x_136) ;  /* 0xfffffffc00f08947 */ /* 0x004fea000383ffff */
[----:B------:R-:W-:Y:S05]  /*a7e0*/  BRA `(.L_x_137) ;  /* 0xffffff8000447947 */ /* 0x000fea000383ffff */
.L_x_47:
[----:B------:R-:W-:-:S07]  /*a7f0*/  MOV R3, UR4 ;  /* 0x0000000400037c02 */ /* 0x000fce0008000f00 */
.L_x_138:
[----:B-1----:R1:W2:Y:S02]  /*a800*/  SYNCS.PHASECHK.TRANS64.TRYWAIT P0, [R3+URZ], R2 ;  /* 0x00000002030075a7 */ /* 0x0022a400080011ff */
[----:B--2---:R-:W-:Y:S05]  /*a810*/  @!P0 NANOSLEEP.SYNCS 0x989680 ;  /* 0x009896800000895d */ /* 0x004fea0003900000 */
[----:B------:R-:W2:Y:S02]  /*a820*/  @!P0 SYNCS.PHASECHK.TRANS64 P0, [R3+URZ], R2 ;  /* 0x00000002030085a7 */ /* 0x000ea400080010ff */
[----:B--2---:R-:W-:Y:S05]  /*a830*/  @!P0 BRA `(.L_x_138) ;  /* 0xfffffffc00f08947 */ /* 0x004fea000383ffff */
[----:B------:R-:W-:Y:S05]  /*a840*/  BRA `(.L_x_139) ;  /* 0xffffff8000507947 */ /* 0x000fea000383ffff */
.L_x_48:
[----:B------:R-:W-:-:S07]  /*a850*/  MOV R3, UR4 ;  /* 0x0000000400037c02 */ /* 0x000fce0008000f00 */
.L_x_140:
[----:B-1----:R1:W2:Y:S02]  /*a860*/  SYNCS.PHASECHK.TRANS64.TRYWAIT P0, [R3+URZ], R2 ;  /* 0x00000002030075a7 */ /* 0x0022a400080011ff */
[----:B--2---:R-:W-:Y:S05]  /*a870*/  @!P0 NANOSLEEP.SYNCS 0x989680 ;  /* 0x009896800000895d */ /* 0x004fea0003900000 */
[----:B------:R-:W2:Y:S02]  /*a880*/  @!P0 SYNCS.PHASECHK.TRANS64 P0, [R3+URZ], R2 ;  /* 0x00000002030085a7 */ /* 0x000ea400080010ff */
[----:B--2---:R-:W-:Y:S05]  /*a890*/  @!P0 BRA `(.L_x_140) ;  /* 0xfffffffc00f08947 */ /* 0x004fea000383ffff */
[----:B------:R-:W-:Y:S05]  /*a8a0*/  BRA `(.L_x_141) ;  /* 0xffffff80005c7947 */ /* 0x000fea000383ffff */
.L_x_49:
[----:B------:R-:W-:-:S07]  /*a8b0*/  MOV R3, UR4 ;  /* 0x0000000400037c02 */ /* 0x000fce0008000f00 */
.L_x_142:
[----:B-1----:R1:W2:Y:S02]  /*a8c0*/  SYNCS.PHASECHK.TRANS64.TRYWAIT P0, [R3+URZ], R2 ;  /* 0x00000002030075a7 */ /* 0x0022a400080011ff */
[----:B--2---:R-:W-:Y:S05]  /*a8d0*/  @!P0 NANOSLEEP.SYNCS 0x989680 ;  /* 0x009896800000895d */ /* 0x004fea0003900000 */
[----:B------:R-:W2:Y:S02]  /*a8e0*/  @!P0 SYNCS.PHASECHK.TRANS64 P0, [R3+URZ], R2 ;  /* 0x00000002030085a7 */ /* 0x000ea400080010ff */
[----:B--2---:R-:W-:Y:S05]  /*a8f0*/  @!P0 BRA `(.L_x_142) ;  /* 0xfffffffc00f08947 */ /* 0x004fea000383ffff */
[----:B------:R-:W-:Y:S05]  /*a900*/  BRA `(.L_x_143) ;  /* 0xffffff8000687947 */ /* 0x000fea000383ffff */
.L_x_50:
[----:B------:R-:W-:-:S07]  /*a910*/  MOV R3, UR4 ;  /* 0x0000000400037c02 */ /* 0x000fce0008000f00 */
.L_x_144:
[----:B-1----:R1:W2:Y:S02]  /*a920*/  SYNCS.PHASECHK.TRANS64.TRYWAIT P0, [R3+URZ], R2 ;  /* 0x00000002030075a7 */ /* 0x0022a400080011ff */
[----:B--2---:R-:W-:Y:S05]  /*a930*/  @!P0 NANOSLEEP.SYNCS 0x989680 ;  /* 0x009896800000895d */ /* 0x004fea0003900000 */
[----:B------:R-:W2:Y:S02]  /*a940*/  @!P0 SYNCS.PHASECHK.TRANS64 P0, [R3+URZ], R2 ;  /* 0x00000002030085a7 */ /* 0x000ea400080010ff */
[----:B--2---:R-:W-:Y:S05]  /*a950*/  @!P0 BRA `(.L_x_144) ;  /* 0xfffffffc00f08947 */ /* 0x004fea000383ffff */
[----:B------:R-:W-:Y:S05]  /*a960*/  BRA `(.L_x_145) ;  /* 0xffffff8000747947 */ /* 0x000fea000383ffff */
.L_x_53:
[----:B-1----:R1:W2:Y:S02]  /*a970*/  SYNCS.PHASECHK.TRANS64.TRYWAIT P0, [R0+URZ+0x110], R2 ;  /* 0x00011002000075a7 */ /* 0x0022a400080011ff */
[----:B--2---:R-:W-:Y:S05]  /*a980*/  @!P0 NANOSLEEP.SYNCS 0x989680 ;  /* 0x009896800000895d */ /* 0x004fea0003900000 */
[----:B------:R-:W2:Y:S02]  /*a990*/  @!P0 SYNCS.PHASECHK.TRANS64 P0, [R0+URZ+0x110], R2 ;  /* 0x00011002000085a7 */ /* 0x000ea400080010ff */
[----:B--2---:R-:W-:Y:S05]  /*a9a0*/  @!P0 BRA `(.L_x_53) ;  /* 0xfffffffc00f08947 */ /* 0x004fea000383ffff */
[----:B------:R-:W-:Y:S05]  /*a9b0*/  BRA `(.L_x_146) ;  /* 0xffffff8000d87947 */ /* 0x000fea000383ffff */
.L_x_54:
[----:B------:R-:W-:-:S07]  /*a9c0*/  MOV R3, UR5 ;  /* 0x0000000500037c02 */ /* 0x000fce0008000f00 */
.L_x_147:
[----:B-1----:R1:W2:Y:S02]  /*a9d0*/  SYNCS.PHASECHK.TRANS64.TRYWAIT P0, [R3+URZ+0xc0], R2 ;  /* 0x0000c002030075a7 */ /* 0x0022a400080011ff */
[----:B--2---:R-:W-:Y:S05]  /*a9e0*/  @!P0 NANOSLEEP.SYNCS 0x989680 ;  /* 0x009896800000895d */ /* 0x004fea0003900000 */
[----:B------:R-:W2:Y:S02]  /*a9f0*/  @!P0 SYNCS.PHASECHK.TRANS64 P0, [R3+URZ+0xc0], R2 ;  /* 0x0000c002030085a7 */ /* 0x000ea400080010ff */
[----:B--2---:R-:W-:Y:S05]  /*aa00*/  @!P0 BRA `(.L_x_147) ;  /* 0xfffffffc00f08947 */ /* 0x004fea000383ffff */
[----:B------:R-:W-:Y:S05]  /*aa10*/  BRA `(.L_x_148) ;  /* 0xffffff8000e87947 */ /* 0x000fea000383ffff */
.L_x_55:
[----:B-1----:R1:W2:Y:S02]  /*aa20*/  SYNCS.PHASECHK.TRANS64.TRYWAIT P1, [R0+URZ+0xb0], R2 ;  /* 0x0000b002000075a7 */ /* 0x0022a400080211ff */
[----:B--2---:R-:W-:Y:S05]  /*aa30*/  @!P1 NANOSLEEP.SYNCS 0x989680 ;  /* 0x009896800000995d */ /* 0x004fea0003900000 */
[----:B------:R-:W2:Y:S02]  /*aa40*/  @!P1 SYNCS.PHASECHK.TRANS64 P1, [R0+URZ+0xb0], R2 ;  /* 0x0000b002000095a7 */ /* 0x000ea400080210ff */
[----:B--2---:R-:W-:Y:S05]  /*aa50*/  @!P1 BRA `(.L_x_55) ;  /* 0xfffffffc00f09947 */ /* 0x004fea000383ffff */
[----:B------:R-:W-:Y:S05]  /*aa60*/  BRA `(.L_x_149) ;  /* 0xffffff8400187947 */ /* 0x000fea000383ffff */
.L_x_58:
[----:B------:R-:W-:-:S07]  /*aa70*/  MOV R2, UR5 ;  /* 0x0000000500027c02 */ /* 0x000fce0008000f00 */
.L_x_150:
[----:B-1----:R1:W2:Y:S02]  /*aa80*/  SYNCS.PHASECHK.TRANS64.TRYWAIT P0, [R2+URZ+0xc0], R0 ;  /* 0x0000c000020075a7 */ /* 0x0022a400080011ff */
[----:B--2---:R-:W-:Y:S05]  /*aa90*/  @!P0 NANOSLEEP.SYNCS 0x989680 ;  /* 0x009896800000895d */ /* 0x004fea0003900000 */
[----:B------:R-:W2:Y:S02]  /*aaa0*/  @!P0 SYNCS.PHASECHK.TRANS64 P0, [R2+URZ+0xc0], R0 ;  /* 0x0000c000020085a7 */ /* 0x000ea400080010ff */
[----:B--2---:R-:W-:Y:S05]  /*aab0*/  @!P0 BRA `(.L_x_150) ;  /* 0xfffffffc00f08947 */ /* 0x004fea000383ffff */
[----:B------:R-:W-:Y:S05]  /*aac0*/  BRA `(.L_x_57) ;  /* 0xffffff84006c7947 */ /* 0x000fea000383ffff */
.L_x_65:
[----:B-1----:R1:W2:Y:S02]  /*aad0*/  SYNCS.PHASECHK.TRANS64.TRYWAIT P1, [R3+URZ+0xb0], R4 ;  /* 0x0000b004030075a7 */ /* 0x0022a400080211ff */
[----:B--2---:R-:W-:Y:S05]  /*aae0*/  @!P1 NANOSLEEP.SYNCS 0x989680 ;  /* 0x009896800000995d */ /* 0x004fea0003900000 */
[----:B------:R-:W2:Y:S02]  /*aaf0*/  @!P1 SYNCS.PHASECHK.TRANS64 P1, [R3+URZ+0xb0], R4 ;  /* 0x0000b004030095a7 */ /* 0x000ea400080210ff */
[----:B--2---:R-:W-:Y:S05]  /*ab00*/  @!P1 BRA `(.L_x_65) ;  /* 0xfffffffc00f09947 */ /* 0x004fea000383ffff */
[----:B------:R-:W-:Y:S05]  /*ab10*/  BRA `(.L_x_151) ;  /* 0xffffff8800d47947 */ /* 0x000fea000383ffff */
.L_x_66:
[----:B------:R-:W-:-:S07]  /*ab20*/  MOV R4, UR15 ;  /* 0x0000000f00047c02 */ /* 0x000fce0008000f00 */
.L_x_152:
[----:B-1----:R1:W2:Y:S02]  /*ab30*/  SYNCS.PHASECHK.TRANS64.TRYWAIT P0, [R4+URZ+0xf0], R3 ;  /* 0x0000f003040075a7 */ /* 0x0022a400080011ff */
[----:B--2---:R-:W-:Y:S05]  /*ab40*/  @!P0 NANOSLEEP.SYNCS 0x989680 ;  /* 0x009896800000895d */ /* 0x004fea0003900000 */
[----:B------:R-:W2:Y:S02]  /*ab50*/  @!P0 SYNCS.PHASECHK.TRANS64 P0, [R4+URZ+0xf0], R3 ;  /* 0x0000f003040085a7 */ /* 0x000ea400080010ff */
[----:B--2---:R-:W-:Y:S05]  /*ab60*/  @!P0 BRA `(.L_x_152) ;  /* 0xfffffffc00f08947 */ /* 0x004fea000383ffff */
[----:B------:R-:W-:Y:S05]  /*ab70*/  BRA `(.L_x_153) ;  /* 0xffffff8c001c7947 */ /* 0x000fea000383ffff */
.L_x_69:
[----:B------:R-:W-:Y:S07]  /*ab80*/  MOV R3, UR7 ;  /* 0x0000000700037c02 */ /* 0x000fee0008000f00 */
.L_x_154:
[----:B-1----:R1:W2:Y:S02]  /*ab90*/  SYNCS.PHASECHK.TRANS64.TRYWAIT P0, [R3+URZ], R2 ;  /* 0x00000002030075a7 */ /* 0x0022a400080011ff */
[----:B--2---:R-:W-:Y:S05]  /*aba0*/  @!P0 NANOSLEEP.SYNCS 0x989680 ;  /* 0x009896800000895d */ /* 0x004fea0003900000 */
[----:B------:R-:W2:Y:S02]  /*abb0*/  @!P0 SYNCS.PHASECHK.TRANS64 P0, [R3+URZ], R2 ;  /* 0x00000002030085a7 */ /* 0x000ea400080010ff */
[----:B--2---:R-:W-:Y:S05]  /*abc0*/  @!P0 BRA `(.L_x_154) ;  /* 0xfffffffc00f08947 */ /* 0x004fea000383ffff */
[----:B------:R-:W-:Y:S05]  /*abd0*/  BRA `(.L_x_68) ;  /* 0xffffff8c00387947 */ /* 0x000fea000383ffff */
.L_x_72:
[----:B------:R-:W-:-:S07]  /*abe0*/  MOV R2, UR5 ;  /* 0x0000000500027c02 */ /* 0x000fce0008000f00 */
.L_x_155:
[----:B--2---:R2:W3:Y:S02]  /*abf0*/  SYNCS.PHASECHK.TRANS64.TRYWAIT P0, [R2+URZ], R0 ;  /* 0x00000000020075a7 */ /* 0x0044e400080011ff */
[----:B---3--:R-:W-:Y:S05]  /*ac00*/  @!P0 NANOSLEEP.SYNCS 0x989680 ;  /* 0x009896800000895d */ /* 0x008fea0003900000 */
[----:B------:R-:W3:Y:S02]  /*ac10*/  @!P0 SYNCS.PHASECHK.TRANS64 P0, [R2+URZ], R0 ;  /* 0x00000000020085a7 */ /* 0x000ee400080010ff */
[----:B---3--:R-:W-:Y:S05]  /*ac20*/  @!P0 BRA `(.L_x_155) ;  /* 0xfffffffc00f08947 */ /* 0x008fea000383ffff */
[----:B------:R-:W-:Y:S05]  /*ac30*/  BRA `(.L_x_156) ;  /* 0xffffff8c00f07947 */ /* 0x000fea000383ffff */
.L_x_73:
[----:B------:R-:W-:-:S07]  /*ac40*/  MOV R3, UR5 ;  /* 0x0000000500037c02 */ /* 0x000fce0008000f00 */
.L_x_157:
[----:B--2---:R2:W3:Y:S02]  /*ac50*/  SYNCS.PHASECHK.TRANS64.TRYWAIT P0, [R3+URZ], R2 ;  /* 0x00000002030075a7 */ /* 0x0044e400080011ff */
[----:B---3--:R-:W-:Y:S05]  /*ac60*/  @!P0 NANOSLEEP.SYNCS 0x989680 ;  /* 0x009896800000895d */ /* 0x008fea0003900000 */
[----:B------:R-:W3:Y:S02]  /*ac70*/  @!P0 SYNCS.PHASECHK.TRANS64 P0, [R3+URZ], R2 ;  /* 0x00000002030085a7 */ /* 0x000ee400080010ff */
[----:B---3--:R-:W-:Y:S05]  /*ac80*/  @!P0 BRA `(.L_x_157) ;  /* 0xfffffffc00f08947 */ /* 0x008fea000383ffff */
[----:B------:R-:W-:Y:S05]  /*ac90*/  BRA `(.L_x_158) ;  /* 0xffffff8c00fc7947 */ /* 0x000fea000383ffff */
.L_x_74:
[----:B------:R-:W-:-:S07]  /*aca0*/  MOV R3, UR5 ;  /* 0x0000000500037c02 */ /* 0x000fce0008000f00 */
.L_x_159:
[----:B--2---:R2:W3:Y:S02]  /*acb0*/  SYNCS.PHASECHK.TRANS64.TRYWAIT P0, [R3+URZ], R2 ;  /* 0x00000002030075a7 */ /* 0x0044e400080011ff */
[----:B---3--:R-:W-:Y:S05]  /*acc0*/  @!P0 NANOSLEEP.SYNCS 0x989680 ;  /* 0x009896800000895d */ /* 0x008fea0003900000 */
[----:B------:R-:W3:Y:S02]  /*acd0*/  @!P0 SYNCS.PHASECHK.TRANS64 P0, [R3+URZ], R2 ;  /* 0x00000002030085a7 */ /* 0x000ee400080010ff */
[----:B---3--:R-:W-:Y:S05]  /*ace0*/  @!P0 BRA `(.L_x_159) ;  /* 0xfffffffc00f08947 */ /* 0x008fea000383ffff */
[----:B------:R-:W-:Y:S05]  /*acf0*/  BRA `(.L_x_160) ;  /* 0xffffff9000087947 */ /* 0x000fea000383ffff */
.L_x_75:
[----:B--2---:R-:W-:-:S07]  /*ad00*/  MOV R2, UR6 ;  /* 0x0000000600027c02 */ /* 0x004fce0008000f00 */
.L_x_161:
[----:B--2---:R2:W3:Y:S02]  /*ad10*/  SYNCS.PHASECHK.TRANS64.TRYWAIT P0, [R2+URZ], R0 ;  /* 0x00000000020075a7 */ /* 0x0044e400080011ff */
[----:B---3--:R-:W-:Y:S05]  /*ad20*/  @!P0 NANOSLEEP.SYNCS 0x989680 ;  /* 0x009896800000895d */ /* 0x008fea0003900000 */
[----:B------:R-:W3:Y:S02]  /*ad30*/  @!P0 SYNCS.PHASECHK.TRANS64 P0, [R2+URZ], R0 ;  /* 0x00000000020085a7 */ /* 0x000ee400080010ff */
[----:B---3--:R-:W-:Y:S05]  /*ad40*/  @!P0 BRA `(.L_x_161) ;  /* 0xfffffffc00f08947 */ /* 0x008fea000383ffff */
[----:B------:R-:W-:Y:S05]  /*ad50*/  BRA `(.L_x_162) ;  /* 0xffffff9000147947 */ /* 0x000fea000383ffff */
.L_x_80:
[----:B-1----:R1:W2:Y:S02]  /*ad60*/  SYNCS.PHASECHK.TRANS64.TRYWAIT P0, [R2+URZ+0xb0], R0 ;  /* 0x0000b000020075a7 */ /* 0x0022a400080011ff */
[----:B--2---:R-:W-:Y:S05]  /*ad70*/  @!P0 NANOSLEEP.SYNCS 0x989680 ;  /* 0x009896800000895d */ /* 0x004fea0003900000 */
[----:B------:R-:W2:Y:S02]  /*ad80*/  @!P0 SYNCS.PHASECHK.TRANS64 P0, [R2+URZ+0xb0], R0 ;  /* 0x0000b000020085a7 */ /* 0x000ea400080010ff */
[----:B--2---:R-:W-:Y:S05]  /*ad90*/  @!P0 BRA `(.L_x_80) ;  /* 0xfffffffc00f08947 */ /* 0x004fea000383ffff */
[----:B------:R-:W-:Y:S05]  /*ada0*/  BRA `(.L_x_163) ;  /* 0xffffff9400387947 */ /* 0x000fea000383ffff */
.L_x_83:
[----:B------:R-:W-:Y:S07]  /*adb0*/  MOV R2, UR6 ;  /* 0x0000000600027c02 */ /* 0x000fee0008000f00 */
.L_x_164:
[----:B-1----:R1:W2:Y:S02]  /*adc0*/  SYNCS.PHASECHK.TRANS64.TRYWAIT P1, [R2+URZ+0xa8], R0 ;  /* 0x0000a800020075a7 */ /* 0x0022a400080211ff */
[----:B--2---:R-:W-:Y:S05]  /*add0*/  @!P1 NANOSLEEP.SYNCS 0x989680 ;  /* 0x009896800000995d */ /* 0x004fea0003900000 */
[----:B------:R-:W2:Y:S02]  /*ade0*/  @!P1 SYNCS.PHASECHK.TRANS64 P1, [R2+URZ+0xa8], R0 ;  /* 0x0000a800020095a7 */ /* 0x000ea400080210ff */
[----:B--2---:R-:W-:Y:S05]  /*adf0*/  @!P1 BRA `(.L_x_164) ;  /* 0xfffffffc00f09947 */ /* 0x004fea000383ffff */
[----:B------:R-:W-:Y:S05]  /*ae00*/  BRA `(.L_x_82) ;  /* 0xffffff9800a87947 */ /* 0x000fea000383ffff */
.L_x_86:
[----:B------:R-:W-:Y:S07]  /*ae10*/  MOV R2, UR5 ;  /* 0x0000000500027c02 */ /* 0x000fee0008000f00 */
.L_x_165:
[----:B-1----:R1:W2:Y:S02]  /*ae20*/  SYNCS.PHASECHK.TRANS64.TRYWAIT P2, [R2+URZ+0x90], R0 ;  /* 0x00009000020075a7 */ /* 0x0022a400080411ff */
[----:B--2---:R-:W-:Y:S05]  /*ae30*/  @!P2 NANOSLEEP.SYNCS 0x989680 ;  /* 0x009896800000a95d */ /* 0x004fea0003900000 */
[----:B------:R-:W2:Y:S02]  /*ae40*/  @!P2 SYNCS.PHASECHK.TRANS64 P2, [R2+URZ+0x90], R0 ;  /* 0x000090000200a5a7 */ /* 0x000ea400080410ff */
[----:B--2---:R-:W-:Y:S05]  /*ae50*/  @!P2 BRA `(.L_x_165) ;  /* 0xfffffffc00f0a947 */ /* 0x004fea000383ffff */
[----:B------:R-:W-:Y:S05]  /*ae60*/  BRA `(.L_x_166) ;  /* 0xffffff9c00007947 */ /* 0x000fea000383ffff */
.L_x_88:
[----:B------:R-:W-:-:S07]  /*ae70*/  MOV R2, UR4 ;  /* 0x0000000400027c02 */ /* 0x000fce0008000f00 */
.L_x_167:
[----:B-1----:R1:W4:Y:S02]  /*ae80*/  SYNCS.PHASECHK.TRANS64.TRYWAIT P0, [R2+URZ], R0 ;  /* 0x00000000020075a7 */ /* 0x00232400080011ff */
[----:B----4-:R-:W-:Y:S05]  /*ae90*/  @!P0 NANOSLEEP.SYNCS 0x989680 ;  /* 0x009896800000895d */ /* 0x010fea0003900000 */
[----:B------:R-:W4:Y:S02]  /*aea0*/  @!P0 SYNCS.PHASECHK.TRANS64 P0, [R2+URZ], R0 ;  /* 0x00000000020085a7 */ /* 0x000f2400080010ff */
[----:B----4-:R-:W-:Y:S05]  /*aeb0*/  @!P0 BRA `(.L_x_167) ;  /* 0xfffffffc00f08947 */ /* 0x010fea000383ffff */
[----:B------:R-:W-:Y:S05]  /*aec0*/  BRA `(.L_x_168) ;  /* 0xffffffa000907947 */ /* 0x000fea000383ffff */
.L_x_90:
[----:B-1----:R1:W2:Y:S02]  /*aed0*/  SYNCS.PHASECHK.TRANS64.TRYWAIT P0, [R3+URZ+0xb0], R0 ;  /* 0x0000b000030075a7 */ /* 0x0022a400080011ff */
[----:B--2---:R-:W-:Y:S05]  /*aee0*/  @!P0 NANOSLEEP.SYNCS 0x989680 ;  /* 0x009896800000895d */ /* 0x004fea0003900000 */
[----:B------:R-:W2:Y:S02]  /*aef0*/  @!P0 SYNCS.PHASECHK.TRANS64 P0, [R3+URZ+0xb0], R0 ;  /* 0x0000b000030085a7 */ /* 0x000ea400080010ff */
[----:B--2---:R-:W-:Y:S05]  /*af00*/  @!P0 BRA `(.L_x_90) ;  /* 0xfffffffc00f08947 */ /* 0x004fea000383ffff */
[----:B------:R-:W-:Y:S05]  /*af10*/  BRA `(.L_x_169) ;  /* 0xffffffa400407947 */ /* 0x000fea000383ffff */
.L_x_100:
[----:B-1----:R1:W3:Y:S02]  /*af20*/  SYNCS.PHASECHK.TRANS64.TRYWAIT P1, [R8+URZ+0x80], R0 ;  /* 0x00008000080075a7 */ /* 0x0022e400080211ff */
[----:B---3--:R-:W-:Y:S05]  /*af30*/  @!P1 NANOSLEEP.SYNCS 0x989680 ;  /* 0x009896800000995d */ /* 0x008fea0003900000 */
[----:B------:R-:W3:Y:S02]  /*af40*/  @!P1 SYNCS.PHASECHK.TRANS64 P1, [R8+URZ+0x80], R0 ;  /* 0x00008000080095a7 */ /* 0x000ee400080210ff */
[----:B---3--:R-:W-:Y:S05]  /*af50*/  @!P1 BRA `(.L_x_100) ;  /* 0xfffffffc00f09947 */ /* 0x008fea000383ffff */
[----:B------:R-:W-:Y:S05]  /*af60*/  BRA `(.L_x_99) ;  /* 0xffffffb400487947 */ /* 0x000fea000383ffff */
.L_x_102:
[----:B--2---:R2:W1:Y:S02]  /*af70*/  SYNCS.PHASECHK.TRANS64.TRYWAIT P0, [R7+URZ+0xd0], R9 ;  /* 0x0000d009070075a7 */ /* 0x00446400080011ff */
[----:B-1----:R-:W-:Y:S05]  /*af80*/  @!P0 NANOSLEEP.SYNCS 0x989680 ;  /* 0x009896800000895d */ /* 0x002fea0003900000 */
[----:B------:R-:W1:Y:S02]  /*af90*/  @!P0 SYNCS.PHASECHK.TRANS64 P0, [R7+URZ+0xd0], R9 ;  /* 0x0000d009070085a7 */ /* 0x000e6400080010ff */
[----:B-1----:R-:W-:Y:S05]  /*afa0*/  @!P0 BRA `(.L_x_102) ;  /* 0xfffffffc00f08947 */ /* 0x002fea000383ffff */
[----:B------:R-:W-:Y:S05]  /*afb0*/  BRA `(.L_x_101) ;  /* 0xffffffb800087947 */ /* 0x000fea000383ffff */
        .weak           $__internal_0_$__cuda_sm10x_tcgen05_guardrail_trap_col_being_dealloced_not_returned_by_alloc
        .type           $__internal_0_$__cuda_sm10x_tcgen05_guardrail_trap_col_being_dealloced_not_returned_by_alloc,@function
        .size           $__internal_0_$__cuda_sm10x_tcgen05_guardrail_trap_col_being_dealloced_not_returned_by_alloc,($__internal_1_$__cuda_sm10x_tcgen05_guardrail_trap_phase_invalid_during_alloc - $__internal_0_$__cuda_sm10x_tcgen05_guardrail_trap_col_being_dealloced_not_returned_by_alloc)
$__internal_0_$__cuda_sm10x_tcgen05_guardrail_trap_col_being_dealloced_not_returned_by_alloc:
[----:B------:R-:W-:Y:S05]  /*afc0*/  BPT.TRAP 0x1 ;  /* 0x000000040000795c */ /* 0x000fea0000300000 */
[----:B------:R-:W-:-:S04]  /*afd0*/  HFMA2 R3, -RZ, RZ, 0, 0 ;  /* 0x00000000ff037431 */ /* 0x000fc800000001ff */
[----:B------:R-:W-:Y:S05]  /*afe0*/  RET.REL.NODEC R2 `(_ZN7cutlass13device_kernelINS_4gemm6kernel13GemmUniversalIN4cute5tupleIJiiiiEEENS1_10collective13CollectiveMmaINS1_35MainloopSm100TmaUmmaWarpSpecializedILi8ELi2ELi4ENS5_IJNS4_1CILi2EEENSA_ILi1EEESC_EEEEENS5_IJNSA_ILi64EEENSA_ILi240EEENSA_ILi32EEEEEENS_10bfloat16_tENS5_IJlSC_lEEESJ_SK_NS4_8TiledMMAINS4_8MMA_AtomIJNS4_20SM100_MMA_F16BF16_SSISJ_SJ_fLi64ELi240ELNS4_4UMMA5MajorE0ELSP_0ELNSO_7ScaleInE0ELSQ_0EEEEEENS4_6LayoutINS5_IJSC_SC_SC_EEENS5_IJNSA_ILi0EEESV_SV_EEEEENS5_IJNS4_10UnderscoreESY_SY_EEEEENS4_13SM90_TMA_LOADENS4_14ComposedLayoutINS4_7SwizzleILi2ELi4ELi3EEENS4_18smem_ptr_flag_bitsILi16EEENST_INS5_IJNSA_ILi8EEESH_EEENS5_IJSH_SC_EEEEEEEvNS4_8identityENS4_23SM90_TMA_LOAD_MULTICASTES1B_vS1C_EENS_8epilogue10collective18CollectiveEpilogueINS1F_23Sm100TmaWarpSpecializedILi2ELi1ELi120ELb1ELb0EEEJSI_NS5_IJNST_ISF_SC_EENST_ISG_SC_EEEEESJ_SK_SJ_SK_NS1F_6fusion15FusionCallbacksIS1J_NS1N_17LinearCombinationISJ_fSJ_fLNS_15FloatRoundStyleE2EEESI_S1M_JEEENS4_5SM1004TMEM4LOAD26SM100_TMEM_LOAD_16dp256b2xES11_NS12_INS13_ILi1ELi4ELi3EEES16_NST_INS5_IJS17_NSA_ILi16EEEEEENS5_IJS1Y_SC_EEEEEEENS4_17SM75_U32x4_LDSM_NENS4_14SM90_TMA_STOREES22_NS4_17SM90_U32x4_STSM_NENS4_39AutoVectorizingCopyWithAssumedAlignmentILi128EEEEEEvvEEEEvNT_6ParamsE) ;  /* 0xffffff5002047950 */ /* 0x000fea0003c3ffff */
        .weak           $__internal_1_$__cuda_sm10x_tcgen05_guardrail_trap_phase_invalid_during_alloc
        .type           $__internal_1_$__cuda_sm10x_tcgen05_guardrail_trap_phase_invalid_during_alloc,@function
        .size           $__internal_1_$__cuda_sm10x_tcgen05_guardrail_trap_phase_invalid_during_alloc,($__internal_2_$__cuda_sm10x_tcgen05_guardrail_trap_unallocated_columns_being_dealloced - $__internal_1_$__cuda_sm10x_tcgen05_guardrail_trap_phase_invalid_during_alloc)
$__internal_1_$__cuda_sm10x_tcgen05_guardrail_trap_phase_invalid_during_alloc:
[----:B------:R-:W-:Y:S05]  /*aff0*/  BPT.TRAP 0x1 ;  /* 0x000000040000795c */ /* 0x000fea0000300000 */
[----:B------:R-:W-:-:S04]  /*b000*/  MOV R3, 0x0 ;  /* 0x0000000000037802 */ /* 0x000fc80000000f00 */
[----:B------:R-:W-:Y:S05]  /*b010*/  RET.REL.NODEC R2 `(_ZN7cutlass13device_kernelINS_4gemm6kernel13GemmUniversalIN4cute5tupleIJiiiiEEENS1_10collective13CollectiveMmaINS1_35MainloopSm100TmaUmmaWarpSpecializedILi8ELi2ELi4ENS5_IJNS4_1CILi2EEENSA_ILi1EEESC_EEEEENS5_IJNSA_ILi64EEENSA_ILi240EEENSA_ILi32EEEEEENS_10bfloat16_tENS5_IJlSC_lEEESJ_SK_NS4_8TiledMMAINS4_8MMA_AtomIJNS4_20SM100_MMA_F16BF16_SSISJ_SJ_fLi64ELi240ELNS4_4UMMA5MajorE0ELSP_0ELNSO_7ScaleInE0ELSQ_0EEEEEENS4_6LayoutINS5_IJSC_SC_SC_EEENS5_IJNSA_ILi0EEESV_SV_EEEEENS5_IJNS4_10UnderscoreESY_SY_EEEEENS4_13SM90_TMA_LOADENS4_14ComposedLayoutINS4_7SwizzleILi2ELi4ELi3EEENS4_18smem_ptr_flag_bitsILi16EEENST_INS5_IJNSA_ILi8EEESH_EEENS5_IJSH_SC_EEEEEEEvNS4_8identityENS4_23SM90_TMA_LOAD_MULTICASTES1B_vS1C_EENS_8epilogue10collective18CollectiveEpilogueINS1F_23Sm100TmaWarpSpecializedILi2ELi1ELi120ELb1ELb0EEEJSI_NS5_IJNST_ISF_SC_EENST_ISG_SC_EEEEESJ_SK_SJ_SK_NS1F_6fusion15FusionCallbacksIS1J_NS1N_17LinearCombinationISJ_fSJ_fLNS_15FloatRoundStyleE2EEESI_S1M_JEEENS4_5SM1004TMEM4LOAD26SM100_TMEM_LOAD_16dp256b2xES11_NS12_INS13_ILi1ELi4ELi3EEES16_NST_INS5_IJS17_NSA_ILi16EEEEEENS5_IJS1Y_SC_EEEEEEENS4_17SM75_U32x4_LDSM_NENS4_14SM90_TMA_STOREES22_NS4_17SM90_U32x4_STSM_NENS4_39AutoVectorizingCopyWithAssumedAlignmentILi128EEEEEEvvEEEEvNT_6ParamsE) ;  /* 0xffffff4c02f87950 */ /* 0x000fea0003c3ffff */
        .weak           $__internal_2_$__cuda_sm10x_tcgen05_guardrail_trap_unallocated_columns_being_dealloced
        .type           $__internal_2_$__cuda_sm10x_tcgen05_guardrail_trap_unallocated_columns_being_dealloced,@function
        .size           $__internal_2_$__cuda_sm10x_tcgen05_guardrail_trap_unallocated_columns_being_dealloced,(.L_x_171 - $__internal_2_$__cuda_sm10x_tcgen05_guardrail_trap_unallocated_columns_being_dealloced)
$__internal_2_$__cuda_sm10x_tcgen05_guardrail_trap_unallocated_columns_being_dealloced:
[----:B------:R-:W-:Y:S05]  /*b020*/  BPT.TRAP 0x1 ;  /* 0x000000040000795c */ /* 0x000fea0000300000 */
[----:B------:R-:W-:-:S04]  /*b030*/  HFMA2 R3, -RZ, RZ, 0, 0 ;  /* 0x00000000ff037431 */ /* 0x000fc800000001ff */
[----:B------:R-:W-:Y:S05]  /*b040*/  RET.REL.NODEC R2 `(_ZN7cutlass13device_kernelINS_4gemm6kernel13GemmUniversalIN4cute5tupleIJiiiiEEENS1_10collective13CollectiveMmaINS1_35MainloopSm100TmaUmmaWarpSpecializedILi8ELi2ELi4ENS5_IJNS4_1CILi2EEENSA_ILi1EEESC_EEEEENS5_IJNSA_ILi64EEENSA_ILi240EEENSA_ILi32EEEEEENS_10bfloat16_tENS5_IJlSC_lEEESJ_SK_NS4_8TiledMMAINS4_8MMA_AtomIJNS4_20SM100_MMA_F16BF16_SSISJ_SJ_fLi64ELi240ELNS4_4UMMA5MajorE0ELSP_0ELNSO_7ScaleInE0ELSQ_0EEEEEENS4_6LayoutINS5_IJSC_SC_SC_EEENS5_IJNSA_ILi0EEESV_SV_EEEEENS5_IJNS4_10UnderscoreESY_SY_EEEEENS4_13SM90_TMA_LOADENS4_14ComposedLayoutINS4_7SwizzleILi2ELi4ELi3EEENS4_18smem_ptr_flag_bitsILi16EEENST_INS5_IJNSA_ILi8EEESH_EEENS5_IJSH_SC_EEEEEEEvNS4_8identityENS4_23SM90_TMA_LOAD_MULTICASTES1B_vS1C_EENS_8epilogue10collective18CollectiveEpilogueINS1F_23Sm100TmaWarpSpecializedILi2ELi1ELi120ELb1ELb0EEEJSI_NS5_IJNST_ISF_SC_EENST_ISG_SC_EEEEESJ_SK_SJ_SK_NS1F_6fusion15FusionCallbacksIS1J_NS1N_17LinearCombinationISJ_fSJ_fLNS_15FloatRoundStyleE2EEESI_S1M_JEEENS4_5SM1004TMEM4LOAD26SM100_TMEM_LOAD_16dp256b2xES11_NS12_INS13_ILi1ELi4ELi3EEES16_NST_INS5_IJS17_NSA_ILi16EEEEEENS5_IJS1Y_SC_EEEEEEENS4_17SM75_U32x4_LDSM_NENS4_14SM90_TMA_STOREES22_NS4_17SM90_U32x4_STSM_NENS4_39AutoVectorizingCopyWithAssumedAlignmentILi128EEEEEEvvEEEEvNT_6ParamsE) ;  /* 0xffffff4c02ec7950 */ /* 0x000fea0003c3ffff */
.L_x_170:
[----:B------:R-:W-:-:S00]  /*b050*/  BRA `(.L_x_170) ;  /* 0xfffffffc00fc7947 */ /* 0x000fc0000383ffff */
[----:B------:R-:W-:-:S00]  /*b060*/  NOP ;  /* 0x0000000000007918 */ /* 0x000fc00000000000 */
        /* <DEDUP_REMOVED lines=9> */
.L_x_171:


//--------------------- .nv.global.init           --------------------------
	.section	.nv.global.init,"aw",@progbits
.nv.global.init:
	.type		$str$27,@object
	.size		$str$27,($str$28 - $str$27)
$str$27:
        /*0000*/ 	.byte	0x28, 0x61, 0x64, 0x64, 0x72, 0x65, 0x73, 0x73, 0x20, 0x26, 0x20, 0x6d, 0x61, 0x73, 0x6b, 0x29
        /*0010*/ 	.byte	0x20, 0x3d, 0x3d, 0x20, 0x30, 0x00
	.type		$str$28,@object
	.size		$str$28,($str$26 - $str$28)
$str$28:
        /*0016*/ 	.byte	0x2f, 0x74, 0x6d, 0x70, 0x2f, 0x63, 0x75, 0x74, 0x6c, 0x61, 0x73, 0x73, 0x5f, 0x73, 0x77, 0x65
        /*0026*/ 	.byte	0x65, 0x70, 0x5f, 0x73, 0x72, 0x63, 0x2f, 0x69, 0x6e, 0x63, 0x6c, 0x75, 0x64, 0x65, 0x2f, 0x63
        /*0036*/ 	.byte	0x75, 0x74, 0x65, 0x2f, 0x70, 0x6f, 0x69, 0x6e, 0x74, 0x65, 0x72, 0x5f, 0x66, 0x6c, 0x61, 0x67
        /*0046*/ 	.byte	0x67, 0x65, 0x64, 0x2e, 0x68, 0x70, 0x70, 0x00
	.type		$str$26,@object
	.size		$str$26,($str$25 - $str$26)
$str$26:
        /*004e*/ 	.byte	0x2f, 0x74, 0x6d, 0x70, 0x2f, 0x63, 0x75, 0x74, 0x6c, 0x61, 0x73, 0x73, 0x5f, 0x73, 0x77, 0x65
        /*005e*/ 	.byte	0x65, 0x70, 0x5f, 0x73, 0x72, 0x63, 0x2f, 0x69, 0x6e, 0x63, 0x6c, 0x75, 0x64, 0x65, 0x2f, 0x63
        /*006e*/ 	.byte	0x75, 0x74, 0x65, 0x2f, 0x61, 0x74, 0x6f, 0x6d, 0x2f, 0x63, 0x6f, 0x70, 0x79, 0x5f, 0x74, 0x72
        /*007e*/ 	.byte	0x61, 0x69, 0x74, 0x73, 0x5f, 0x73, 0x6d, 0x31, 0x30, 0x30, 0x2e, 0x68, 0x70, 0x70, 0x00
	.type		$str$25,@object
	.size		$str$25,(__unnamed_1 - $str$25)
$str$25:
        /*008d*/ 	.byte	0x28, 0x28, 0x75, 0x69, 0x6e, 0x74, 0x33, 0x32, 0x5f, 0x74, 0x28, 0x74, 0x68, 0x72, 0x65, 0x61
        /*009d*/ 	.byte	0x64, 0x49, 0x64, 0x78, 0x2e, 0x78, 0x29, 0x20, 0x2f, 0x20, 0x33, 0x32, 0x29, 0x20, 0x25, 0x20
        /*00ad*/ 	.byte	0x34, 0x29, 0x20, 0x3d, 0x3d, 0x20, 0x28, 0x28, 0x28, 0x74, 0x6d, 0x65, 0x6d, 0x5f, 0x61, 0x64
        /*00bd*/ 	.byte	0x64, 0x72, 0x20, 0x3e, 0x3e, 0x20, 0x31, 0x36, 0x29, 0x20, 0x2f, 0x20, 0x33, 0x32, 0x29, 0x20
        /*00cd*/ 	.byte	0x25, 0x20, 0x34, 0x29, 0x00
	.type		__unnamed_1,@object
	.size		__unnamed_1,(__unnamed_2 - __unnamed_1)
__unnamed_1:
        /* <DEDUP_REMOVED lines=25> */
        /*0262*/ 	.byte	0x3a, 0x43, 0x3c, 0x31, 0x35, 0x33, 0x36, 0x30, 0x3e, 0x3e, 0x3e, 0x3e, 0x5d, 0x00
	.type		__unnamed_2,@object
	.size		__unnamed_2,(.L_2 - __unnamed_2)
__unnamed_2:
        /* <DEDUP_REMOVED lines=42> */
        /*0510*/ 	.byte	0x3e, 0x5d, 0x00
.L_2:


//--------------------- .nv.shared._ZN7cutlass13device_kernelINS_4gemm6kernel13GemmUniversalIN4cute5tupleIJiiiiEEENS1_10collective13CollectiveMmaINS1_35MainloopSm100TmaUmmaWarpSpecializedILi8ELi2ELi4ENS5_IJNS4_1CILi2EEENSA_ILi1EEESC_EEEEENS5_IJNSA_ILi64EEENSA_ILi240EEENSA_ILi32EEEEEENS_10bfloat16_tENS5_IJlSC_lEEESJ_SK_NS4_8TiledMMAINS4_8MMA_AtomIJNS4_20SM100_MMA_F16BF16_SSISJ_SJ_fLi64ELi240ELNS4_4UMMA5MajorE0ELSP_0ELNSO_7ScaleInE0ELSQ_0EEEEEENS4_6LayoutINS5_IJSC_SC_SC_EEENS5_IJNSA_ILi0EEESV_SV_EEEEENS5_IJNS4_10UnderscoreESY_SY_EEEEENS4_13SM90_TMA_LOADENS4_14ComposedLayoutINS4_7SwizzleILi2ELi4ELi3EEENS4_18smem_ptr_flag_bitsILi16EEENST_INS5_IJNSA_ILi8EEESH_EEENS5_IJSH_SC_EEEEEEEvNS4_8identityENS4_23SM90_TMA_LOAD_MULTICASTES1B_vS1C_EENS_8epilogue10collective18CollectiveEpilogueINS1F_23Sm100TmaWarpSpecializedILi2ELi1ELi120ELb1ELb0EEEJSI_NS5_IJNST_ISF_SC_EENST_ISG_SC_EEEEESJ_SK_SJ_SK_NS1F_6fusion15FusionCallbacksIS1J_NS1N_17LinearCombinationISJ_fSJ_fLNS_15FloatRoundStyleE2EEESI_S1M_JEEENS4_5SM1004TMEM4LOAD26SM100_TMEM_LOAD_16dp256b2xES11_NS12_INS13_ILi1ELi4ELi3EEES16_NST_INS5_IJS17_NSA_ILi16EEEEEENS5_IJS1Y_SC_EEEEEEENS4_17SM75_U32x4_LDSM_NENS4_14SM90_TMA_STOREES22_NS4_17SM90_U32x4_STSM_NENS4_39AutoVectorizingCopyWithAssumedAlignmentILi128EEEEEEvvEEEEvNT_6ParamsE --------------------------
	.section	.nv.shared._ZN7cutlass13device_kernelINS_4gemm6kernel13GemmUniversalIN4cute5tupleIJiiiiEEENS1_10collective13CollectiveMmaINS1_35MainloopSm100TmaUmmaWarpSpecializedILi8ELi2ELi4ENS5_IJNS4_1CILi2EEENSA_ILi1EEESC_EEEEENS5_IJNSA_ILi64EEENSA_ILi240EEENSA_ILi32EEEEEENS_10bfloat16_tENS5_IJlSC_lEEESJ_SK_NS4_8TiledMMAINS4_8MMA_AtomIJNS4_20SM100_MMA_F16BF16_SSISJ_SJ_fLi64ELi240ELNS4_4UMMA5MajorE0ELSP_0ELNSO_7ScaleInE0ELSQ_0EEEEEENS4_6LayoutINS5_IJSC_SC_SC_EEENS5_IJNSA_ILi0EEESV_SV_EEEEENS5_IJNS4_10UnderscoreESY_SY_EEEEENS4_13SM90_TMA_LOADENS4_14ComposedLayoutINS4_7SwizzleILi2ELi4ELi3EEENS4_18smem_ptr_flag_bitsILi16EEENST_INS5_IJNSA_ILi8EEESH_EEENS5_IJSH_SC_EEEEEEEvNS4_8identityENS4_23SM90_TMA_LOAD_MULTICASTES1B_vS1C_EENS_8epilogue10collective18CollectiveEpilogueINS1F_23Sm100TmaWarpSpecializedILi2ELi1ELi120ELb1ELb0EEEJSI_NS5_IJNST_ISF_SC_EENST_ISG_SC_EEEEESJ_SK_SJ_SK_NS1F_6fusion15FusionCallbacksIS1J_NS1N_17LinearCombinationISJ_fSJ_fLNS_15FloatRoundStyleE2EEESI_S1M_JEEENS4_5SM1004TMEM4LOAD26SM100_TMEM_LOAD_16dp256b2xES11_NS12_INS13_ILi1ELi4ELi3EEES16_NST_INS5_IJS17_NSA_ILi16EEEEEENS5_IJS1Y_SC_EEEEEEENS4_17SM75_U32x4_LDSM_NENS4_14SM90_TMA_STOREES22_NS4_17SM90_U32x4_STSM_NENS4_39AutoVectorizingCopyWithAssumedAlignmentILi128EEEEEEvvEEEEvNT_6ParamsE,"aw",@nobits
	.sectionflags	@""
	.align	16
	.zero		1024


//--------------------- .nv.shared.reserved.0     --------------------------
	.section	.nv.shared.reserved.0,"aw",@nobits
	.weak		__nv_reservedSMEM_offset_0_alias
	.size		__nv_reservedSMEM_offset_0_alias, 0, 64
	.other		__nv_reservedSMEM_offset_0_alias,@"STO_CUDA_RESERVED_SHARED STV_DEFAULT"
__nv_reservedSMEM_offset_0_alias:
	.zero		0
.nv.shared.reserved.0:
	.zero		64
	.weak		__nv_reservedSMEM_tcgen05_partition
	.type		__nv_reservedSMEM_tcgen05_partition,@object
	.size		__nv_reservedSMEM_tcgen05_partition,(.L_0 - __nv_reservedSMEM_tcgen05_partition)
__nv_reservedSMEM_tcgen05_partition:
	.zero		32
.L_0:


//--------------------- .nv.global                --------------------------
	.section	.nv.global,"aw",@nobits
.nv.global:
	.type		_ZN40_INTERNAL_68667bbf_4_k_cu_f407d728_155354cute1_E,@object
	.size		_ZN40_INTERNAL_68667bbf_4_k_cu_f407d728_155354cute1_E,(_ZN40_INTERNAL_68667bbf_4_k_cu_f407d728_155354cuda3std3__45__cpo6cbeginE - _ZN40_INTERNAL_68667bbf_4_k_cu_f407d728_155354cute1_E)
_ZN40_INTERNAL_68667bbf_4_k_cu_f407d728_155354cute1_E:
	.zero		1
	.type		_ZN40_INTERNAL_68667bbf_4_k_cu_f407d728_155354cuda3std3__45__cpo6cbeginE,@object
	.size		_ZN40_INTERNAL_68667bbf_4_k_cu_f407d728_155354cuda3std3__45__cpo6cbeginE,(_ZN40_INTERNAL_68667bbf_4_k_cu_f407d728_155354cuda3std3__48in_placeE - _ZN40_INTERNAL_68667bbf_4_k_cu_f407d728_155354cuda3std3__45__cpo6cbeginE)
_ZN40_INTERNAL_68667bbf_4_k_cu_f407d728_155354cuda3std3__45__cpo6cbeginE:
	.zero		1
	.type		_ZN40_INTERNAL_68667bbf_4_k_cu_f407d728_155354cuda3std3__48in_placeE,@object
	.size		_ZN40_INTERNAL_68667bbf_4_k_cu_f407d728_155354cuda3std3__48in_placeE,(_ZN40_INTERNAL_68667bbf_4_k_cu_f407d728_155354cuda3std6ranges3__45__cpo9iter_moveE - _ZN40_INTERNAL_68667bbf_4_k_cu_f407d728_155354cuda3std3__48in_placeE)
_ZN40_INTERNAL_68667bbf_4_k_cu_f407d728_155354cuda3std3__48in_placeE:
	.zero		1
	.type		_ZN40_INTERNAL_68667bbf_4_k_cu_f407d728_155354cuda3std6ranges3__45__cpo9iter_moveE,@object
	.size		_ZN40_INTERNAL_68667bbf_4_k_cu_f407d728_155354cuda3std6ranges3__45__cpo9iter_moveE,(_ZN40_INTERNAL_68667bbf_4_k_cu_f407d728_155354cuda3std3__45__cpo5beginE - _ZN40_INTERNAL_68667bbf_4_k_cu_f407d728_155354cuda3std6ranges3__45__cpo9iter_moveE)
_ZN40_INTERNAL_68667bbf_4_k_cu_f407d728_155354cuda3std6ranges3__45__cpo9iter_moveE:
	.zero		1
	.type		_ZN40_INTERNAL_68667bbf_4_k_cu_f407d728_155354cuda3std3__45__cpo5beginE,@object
	.size		_ZN40_INTERNAL_68667bbf_4_k_cu_f407d728_155354cuda3std3__45__cpo5beginE,(_ZN40_INTERNAL_68667bbf_4_k_cu_f407d728_155354cuda3std3__442_GLOBAL__N__68667bbf_4_k_cu_f407d728_155356ignoreE - _ZN40_INTERNAL_68667bbf_4_k_cu_f407d728_155354cuda3std3__45__cpo5beginE)
_ZN40_INTERNAL_68667bbf_4_k_cu_f407d728_155354cuda3std3__45__cpo5beginE:
	.zero		1
	.type		_ZN40_INTERNAL_68667bbf_4_k_cu_f407d728_155354cuda3std3__442_GLOBAL__N__68667bbf_4_k_cu_f407d728_155356ignoreE,@object
	.size		_ZN40_INTERNAL_68667bbf_4_k_cu_f407d728_155354cuda3std3__442_GLOBAL__N__68667bbf_4_k_cu_f407d728_155356ignoreE,(_ZN40_INTERNAL_68667bbf_4_k_cu_f407d728_155354cute7productE - _ZN40_INTERNAL_68667bbf_4_k_cu_f407d728_155354cuda3std3__442_GLOBAL__N__68667bbf_4_k_cu_f407d728_155356ignoreE)
_ZN40_INTERNAL_68667bbf_4_k_cu_f407d728_155354cuda3std3__442_GLOBAL__N__68667bbf_4_k_cu_f407d728_155356ignoreE:
	.zero		1
	.type		_ZN40_INTERNAL_68667bbf_4_k_cu_f407d728_155354cute7productE,@object
	.size		_ZN40_INTERNAL_68667bbf_4_k_cu_f407d728_155354cute7productE,(_ZN40_INTERNAL_68667bbf_4_k_cu_f407d728_155354cuda3std3__45__cpo3endE - _ZN40_INTERNAL_68667bbf_4_k_cu_f407d728_155354cute7productE)
_ZN40_INTERNAL_68667bbf_4_k_cu_f407d728_155354cute7productE:
	.zero		1
	.type		_ZN40_INTERNAL_68667bbf_4_k_cu_f407d728_155354cuda3std3__45__cpo3endE,@object
	.size		_ZN40_INTERNAL_68667bbf_4_k_cu_f407d728_155354cuda3std3__45__cpo3endE,(_ZN40_INTERNAL_68667bbf_4_k_cu_f407d728_155354cuda3std3__419piecewise_constructE - _ZN40_INTERNAL_68667bbf_4_k_cu_f407d728_155354cuda3std3__45__cpo3endE)
_ZN40_INTERNAL_68667bbf_4_k_cu_f407d728_155354cuda3std3__45__cpo3endE:
	.zero		1
	.type		_ZN40_INTERNAL_68667bbf_4_k_cu_f407d728_155354cuda3std3__419piecewise_constructE,@object
	.size		_ZN40_INTERNAL_68667bbf_4_k_cu_f407d728_155354cuda3std3__419piecewise_constructE,(_ZN40_INTERNAL_68667bbf_4_k_cu_f407d728_155354cuda3std3__45__cpo4cendE - _ZN40_INTERNAL_68667bbf_4_k_cu_f407d728_155354cuda3std3__419piecewise_constructE)
_ZN40_INTERNAL_68667bbf_4_k_cu_f407d728_155354cuda3std3__419piecewise_constructE:
	.zero		1
	.type		_ZN40_INTERNAL_68667bbf_4_k_cu_f407d728_155354cuda3std3__45__cpo4cendE,@object
	.size		_ZN40_INTERNAL_68667bbf_4_k_cu_f407d728_155354cuda3std3__45__cpo4cendE,(_ZN40_INTERNAL_68667bbf_4_k_cu_f407d728_155354cuda3std6ranges3__45__cpo4swapE - _ZN40_INTERNAL_68667bbf_4_k_cu_f407d728_155354cuda3std3__45__cpo4cendE)
_ZN40_INTERNAL_68667bbf_4_k_cu_f407d728_155354cuda3std3__45__cpo4cendE:
	.zero		1
	.type		_ZN40_INTERNAL_68667bbf_4_k_cu_f407d728_155354cuda3std6ranges3__45__cpo4swapE,@object
	.size		_ZN40_INTERNAL_68667bbf_4_k_cu_f407d728_155354cuda3std6ranges3__45__cpo4swapE,(.L_10 - _ZN40_INTERNAL_68667bbf_4_k_cu_f407d728_155354cuda3std6ranges3__45__cpo4swapE)
_ZN40_INTERNAL_68667bbf_4_k_cu_f407d728_155354cuda3std6ranges3__45__cpo4swapE:
	.zero		1
.L_10:


//--------------------- .nv.constant0._ZN7cutlass13device_kernelINS_4gemm6kernel13GemmUniversalIN4cute5tupleIJiiiiEEENS1_10collective13CollectiveMmaINS1_35MainloopSm100TmaUmmaWarpSpecializedILi8ELi2ELi4ENS5_IJNS4_1CILi2EEENSA_ILi1EEESC_EEEEENS5_IJNSA_ILi64EEENSA_ILi240EEENSA_ILi32EEEEEENS_10bfloat16_tENS5_IJlSC_lEEESJ_SK_NS4_8TiledMMAINS4_8MMA_AtomIJNS4_20SM100_MMA_F16BF16_SSISJ_SJ_fLi64ELi240ELNS4_4UMMA5MajorE0ELSP_0ELNSO_7ScaleInE0ELSQ_0EEEEEENS4_6LayoutINS5_IJSC_SC_SC_EEENS5_IJNSA_ILi0EEESV_SV_EEEEENS5_IJNS4_10UnderscoreESY_SY_EEEEENS4_13SM90_TMA_LOADENS4_14ComposedLayoutINS4_7SwizzleILi2ELi4ELi3EEENS4_18smem_ptr_flag_bitsILi16EEENST_INS5_IJNSA_ILi8EEESH_EEENS5_IJSH_SC_EEEEEEEvNS4_8identityENS4_23SM90_TMA_LOAD_MULTICASTES1B_vS1C_EENS_8epilogue10collective18CollectiveEpilogueINS1F_23Sm100TmaWarpSpecializedILi2ELi1ELi120ELb1ELb0EEEJSI_NS5_IJNST_ISF_SC_EENST_ISG_SC_EEEEESJ_SK_SJ_SK_NS1F_6fusion15FusionCallbacksIS1J_NS1N_17LinearCombinationISJ_fSJ_fLNS_15FloatRoundStyleE2EEESI_S1M_JEEENS4_5SM1004TMEM4LOAD26SM100_TMEM_LOAD_16dp256b2xES11_NS12_INS13_ILi1ELi4ELi3EEES16_NST_INS5_IJS17_NSA_ILi16EEEEEENS5_IJS1Y_SC_EEEEEEENS4_17SM75_U32x4_LDSM_NENS4_14SM90_TMA_STOREES22_NS4_17SM90_U32x4_STSM_NENS4_39AutoVectorizingCopyWithAssumedAlignmentILi128EEEEEEvvEEEEvNT_6ParamsE --------------------------
	.section	.nv.constant0._ZN7cutlass13device_kernelINS_4gemm6kernel13GemmUniversalIN4cute5tupleIJiiiiEEENS1_10collective13CollectiveMmaINS1_35MainloopSm100TmaUmmaWarpSpecializedILi8ELi2ELi4ENS5_IJNS4_1CILi2EEENSA_ILi1EEESC_EEEEENS5_IJNSA_ILi64EEENSA_ILi240EEENSA_ILi32EEEEEENS_10bfloat16_tENS5_IJlSC_lEEESJ_SK_NS4_8TiledMMAINS4_8MMA_AtomIJNS4_20SM100_MMA_F16BF16_SSISJ_SJ_fLi64ELi240ELNS4_4UMMA5MajorE0ELSP_0ELNSO_7ScaleInE0ELSQ_0EEEEEENS4_6LayoutINS5_IJSC_SC_SC_EEENS5_IJNSA_ILi0EEESV_SV_EEEEENS5_IJNS4_10UnderscoreESY_SY_EEEEENS4_13SM90_TMA_LOADENS4_14ComposedLayoutINS4_7SwizzleILi2ELi4ELi3EEENS4_18smem_ptr_flag_bitsILi16EEENST_INS5_IJNSA_ILi8EEESH_EEENS5_IJSH_SC_EEEEEEEvNS4_8identityENS4_23SM90_TMA_LOAD_MULTICASTES1B_vS1C_EENS_8epilogue10collective18CollectiveEpilogueINS1F_23Sm100TmaWarpSpecializedILi2ELi1ELi120ELb1ELb0EEEJSI_NS5_IJNST_ISF_SC_EENST_ISG_SC_EEEEESJ_SK_SJ_SK_NS1F_6fusion15FusionCallbacksIS1J_NS1N_17LinearCombinationISJ_fSJ_fLNS_15FloatRoundStyleE2EEESI_S1M_JEEENS4_5SM1004TMEM4LOAD26SM100_TMEM_LOAD_16dp256b2xES11_NS12_INS13_ILi1ELi4ELi3EEES16_NST_INS5_IJS17_NSA_ILi16EEEEEENS5_IJS1Y_SC_EEEEEEENS4_17SM75_U32x4_LDSM_NENS4_14SM90_TMA_STOREES22_NS4_17SM90_U32x4_STSM_NENS4_39AutoVectorizingCopyWithAssumedAlignmentILi128EEEEEEvvEEEEvNT_6ParamsE,"a",@progbits
	.sectionflags	@""
	.align	4
.nv.constant0._ZN7cutlass13device_kernelINS_4gemm6kernel13GemmUniversalIN4cute5tupleIJiiiiEEENS1_10collective13CollectiveMmaINS1_35MainloopSm100TmaUmmaWarpSpecializedILi8ELi2ELi4ENS5_IJNS4_1CILi2EEENSA_ILi1EEESC_EEEEENS5_IJNSA_ILi64EEENSA_ILi240EEENSA_ILi32EEEEEENS_10bfloat16_tENS5_IJlSC_lEEESJ_SK_NS4_8TiledMMAINS4_8MMA_AtomIJNS4_20SM100_MMA_F16BF16_SSISJ_SJ_fLi64ELi240ELNS4_4UMMA5MajorE0ELSP_0ELNSO_7ScaleInE0ELSQ_0EEEEEENS4_6LayoutINS5_IJSC_SC_SC_EEENS5_IJNSA_ILi0EEESV_SV_EEEEENS5_IJNS4_10UnderscoreESY_SY_EEEEENS4_13SM90_TMA_LOADENS4_14ComposedLayoutINS4_7SwizzleILi2ELi4ELi3EEENS4_18smem_ptr_flag_bitsILi16EEENST_INS5_IJNSA_ILi8EEESH_EEENS5_IJSH_SC_EEEEEEEvNS4_8identityENS4_23SM90_TMA_LOAD_MULTICASTES1B_vS1C_EENS_8epilogue10collective18CollectiveEpilogueINS1F_23Sm100TmaWarpSpecializedILi2ELi1ELi120ELb1ELb0EEEJSI_NS5_IJNST_ISF_SC_EENST_ISG_SC_EEEEESJ_SK_SJ_SK_NS1F_6fusion15FusionCallbacksIS1J_NS1N_17LinearCombinationISJ_fSJ_fLNS_15FloatRoundStyleE2EEESI_S1M_JEEENS4_5SM1004TMEM4LOAD26SM100_TMEM_LOAD_16dp256b2xES11_NS12_INS13_ILi1ELi4ELi3EEES16_NST_INS5_IJS17_NSA_ILi16EEEEEENS5_IJS1Y_SC_EEEEEEENS4_17SM75_U32x4_LDSM_NENS4_14SM90_TMA_STOREES22_NS4_17SM90_U32x4_STSM_NENS4_39AutoVectorizingCopyWithAssumedAlignmentILi128EEEEEEvvEEEEvNT_6ParamsE:
	.zero		2944


//--------------------- SYMBOLS --------------------------

	.type		.nv.reservedSmem.offset0,@object
	.size		.nv.reservedSmem.offset0,0x4
	.type		.nv.reservedSmem.cap,@object
	.size		.nv.reservedSmem.cap,0x4
	.type		__assertfail,@function
